//
// Generated by NVIDIA NVVM Compiler
//
// Compiler Build ID: CL-36424714
// Cuda compilation tools, release 13.0, V13.0.88
// Based on NVVM 20.0.0
//

.version 9.0
.target sm_100
.address_size 64

	// .globl	_Z30conv2d_global_kernelWithSharedPKfPfiii
.const .align 4 .b8 constkernel[16384];
// _ZZ29gaussianConvolutionWithSharedPKfPfiiiE4tile has been demoted

.visible .entry _Z30conv2d_global_kernelWithSharedPKfPfiii(
	.param .u64 .ptr .align 1 _Z30conv2d_global_kernelWithSharedPKfPfiii_param_0,
	.param .u64 .ptr .align 1 _Z30conv2d_global_kernelWithSharedPKfPfiii_param_1,
	.param .u32 _Z30conv2d_global_kernelWithSharedPKfPfiii_param_2,
	.param .u32 _Z30conv2d_global_kernelWithSharedPKfPfiii_param_3,
	.param .u32 _Z30conv2d_global_kernelWithSharedPKfPfiii_param_4
)
{
	.reg .pred 	%p<13>;
	.reg .b32 	%r<125>;
	.reg .b32 	%f<71>;
	.reg .b64 	%rd<49>;

	ld.param.u64 	%rd3, [_Z30conv2d_global_kernelWithSharedPKfPfiii_param_0];
	ld.param.u64 	%rd2, [_Z30conv2d_global_kernelWithSharedPKfPfiii_param_1];
	ld.param.u32 	%r34, [_Z30conv2d_global_kernelWithSharedPKfPfiii_param_2];
	ld.param.u32 	%r37, [_Z30conv2d_global_kernelWithSharedPKfPfiii_param_3];
	ld.param.u32 	%r36, [_Z30conv2d_global_kernelWithSharedPKfPfiii_param_4];
	cvta.to.global.u64 	%rd1, %rd3;
	mov.u32 	%r38, %ctaid.x;
	mov.u32 	%r39, %ntid.x;
	mov.u32 	%r40, %tid.x;
	mad.lo.s32 	%r1, %r38, %r39, %r40;
	mov.u32 	%r41, %ctaid.y;
	mov.u32 	%r42, %ntid.y;
	mov.u32 	%r43, %tid.y;
	mad.lo.s32 	%r44, %r41, %r42, %r43;
	setp.ge.s32 	%p1, %r1, %r34;
	setp.ge.s32 	%p2, %r44, %r37;
	or.pred  	%p3, %p1, %p2;
	@%p3 bra 	$L__BB0_17;
	shr.u32 	%r45, %r36, 31;
	add.s32 	%r46, %r36, %r45;
	shr.s32 	%r3, %r46, 1;
	neg.s32 	%r4, %r3;
	setp.lt.s32 	%p4, %r36, -1;
	mov.f32 	%f69, 0f00000000;
	@%p4 bra 	$L__BB0_16;
	add.s32 	%r5, %r34, -1;
	add.s32 	%r6, %r37, -1;
	abs.s32 	%r7, %r3;
	add.s32 	%r8, %r3, %r7;
	add.s32 	%r47, %r8, 1;
	and.b32  	%r9, %r47, 7;
	and.b32  	%r10, %r47, 3;
	and.b32  	%r11, %r8, 1;
	and.b32  	%r48, %r47, -8;
	neg.s32 	%r12, %r48;
	mov.f32 	%f69, 0f00000000;
	mov.u64 	%rd44, constkernel;
	mov.u32 	%r117, %r4;
$L__BB0_3:
	mov.u32 	%r13, %r117;
	setp.lt.u32 	%p5, %r8, 7;
	add.s32 	%r49, %r13, %r44;
	max.s32 	%r50, %r49, 0;
	min.s32 	%r51, %r50, %r6;
	mul.lo.s32 	%r14, %r51, %r34;
	add.s32 	%r52, %r13, %r3;
	mul.lo.s32 	%r118, %r52, %r36;
	add.s32 	%r16, %r118, %r3;
	mov.u32 	%r123, %r4;
	@%p5 bra 	$L__BB0_7;
	sub.s32 	%r121, 3, %r3;
	sub.s32 	%r119, %r1, %r3;
	mov.u32 	%r120, %r12;
$L__BB0_5:
	.pragma "nounroll";
	max.s32 	%r53, %r119, 0;
	min.s32 	%r54, %r53, %r5;
	add.s32 	%r55, %r54, %r14;
	mul.wide.s32 	%rd4, %r55, 4;
	add.s64 	%rd5, %rd1, %rd4;
	ld.global.f32 	%f18, [%rd5];
	mul.wide.s32 	%rd6, %r118, 4;
	add.s64 	%rd8, %rd44, %rd6;
	ld.const.f32 	%f19, [%rd8];
	fma.rn.f32 	%f20, %f18, %f19, %f69;
	add.s32 	%r56, %r119, 1;
	max.s32 	%r57, %r56, 0;
	min.s32 	%r58, %r57, %r5;
	add.s32 	%r59, %r58, %r14;
	mul.wide.s32 	%rd9, %r59, 4;
	add.s64 	%rd10, %rd1, %rd9;
	ld.global.f32 	%f21, [%rd10];
	ld.const.f32 	%f22, [%rd8+4];
	fma.rn.f32 	%f23, %f21, %f22, %f20;
	add.s32 	%r60, %r119, 2;
	max.s32 	%r61, %r60, 0;
	min.s32 	%r62, %r61, %r5;
	add.s32 	%r63, %r62, %r14;
	mul.wide.s32 	%rd11, %r63, 4;
	add.s64 	%rd12, %rd1, %rd11;
	ld.global.f32 	%f24, [%rd12];
	ld.const.f32 	%f25, [%rd8+8];
	fma.rn.f32 	%f26, %f24, %f25, %f23;
	add.s32 	%r64, %r119, 3;
	max.s32 	%r65, %r64, 0;
	min.s32 	%r66, %r65, %r5;
	add.s32 	%r67, %r66, %r14;
	mul.wide.s32 	%rd13, %r67, 4;
	add.s64 	%rd14, %rd1, %rd13;
	ld.global.f32 	%f27, [%rd14];
	ld.const.f32 	%f28, [%rd8+12];
	fma.rn.f32 	%f29, %f27, %f28, %f26;
	add.s32 	%r68, %r119, 4;
	max.s32 	%r69, %r68, 0;
	min.s32 	%r70, %r69, %r5;
	add.s32 	%r71, %r70, %r14;
	mul.wide.s32 	%rd15, %r71, 4;
	add.s64 	%rd16, %rd1, %rd15;
	ld.global.f32 	%f30, [%rd16];
	ld.const.f32 	%f31, [%rd8+16];
	fma.rn.f32 	%f32, %f30, %f31, %f29;
	add.s32 	%r72, %r119, 5;
	max.s32 	%r73, %r72, 0;
	min.s32 	%r74, %r73, %r5;
	add.s32 	%r75, %r74, %r14;
	mul.wide.s32 	%rd17, %r75, 4;
	add.s64 	%rd18, %rd1, %rd17;
	ld.global.f32 	%f33, [%rd18];
	ld.const.f32 	%f34, [%rd8+20];
	fma.rn.f32 	%f35, %f33, %f34, %f32;
	add.s32 	%r76, %r119, 6;
	max.s32 	%r77, %r76, 0;
	min.s32 	%r78, %r77, %r5;
	add.s32 	%r79, %r78, %r14;
	mul.wide.s32 	%rd19, %r79, 4;
	add.s64 	%rd20, %rd1, %rd19;
	ld.global.f32 	%f36, [%rd20];
	ld.const.f32 	%f37, [%rd8+24];
	fma.rn.f32 	%f38, %f36, %f37, %f35;
	add.s32 	%r80, %r119, 7;
	max.s32 	%r81, %r80, 0;
	min.s32 	%r82, %r81, %r5;
	add.s32 	%r83, %r82, %r14;
	mul.wide.s32 	%rd21, %r83, 4;
	add.s64 	%rd22, %rd1, %rd21;
	ld.global.f32 	%f39, [%rd22];
	ld.const.f32 	%f40, [%rd8+28];
	fma.rn.f32 	%f69, %f39, %f40, %f38;
	add.s32 	%r121, %r121, 8;
	add.s32 	%r120, %r120, 8;
	add.s32 	%r119, %r119, 8;
	add.s32 	%r118, %r118, 8;
	setp.ne.s32 	%p6, %r120, 0;
	@%p6 bra 	$L__BB0_5;
	add.s32 	%r123, %r121, -3;
$L__BB0_7:
	setp.eq.s32 	%p7, %r9, 0;
	@%p7 bra 	$L__BB0_15;
	add.s32 	%r84, %r9, -1;
	setp.lt.u32 	%p8, %r84, 3;
	@%p8 bra 	$L__BB0_10;
	add.s32 	%r85, %r123, %r1;
	max.s32 	%r86, %r85, 0;
	min.s32 	%r87, %r86, %r5;
	add.s32 	%r88, %r87, %r14;
	mul.wide.s32 	%rd23, %r88, 4;
	add.s64 	%rd24, %rd1, %rd23;
	ld.global.f32 	%f42, [%rd24];
	add.s32 	%r89, %r16, %r123;
	mul.wide.s32 	%rd25, %r89, 4;
	add.s64 	%rd27, %rd44, %rd25;
	ld.const.f32 	%f43, [%rd27];
	fma.rn.f32 	%f44, %f42, %f43, %f69;
	add.s32 	%r90, %r85, 1;
	max.s32 	%r91, %r90, 0;
	min.s32 	%r92, %r91, %r5;
	add.s32 	%r93, %r92, %r14;
	mul.wide.s32 	%rd28, %r93, 4;
	add.s64 	%rd29, %rd1, %rd28;
	ld.global.f32 	%f45, [%rd29];
	ld.const.f32 	%f46, [%rd27+4];
	fma.rn.f32 	%f47, %f45, %f46, %f44;
	add.s32 	%r94, %r85, 2;
	max.s32 	%r95, %r94, 0;
	min.s32 	%r96, %r95, %r5;
	add.s32 	%r97, %r96, %r14;
	mul.wide.s32 	%rd30, %r97, 4;
	add.s64 	%rd31, %rd1, %rd30;
	ld.global.f32 	%f48, [%rd31];
	ld.const.f32 	%f49, [%rd27+8];
	fma.rn.f32 	%f50, %f48, %f49, %f47;
	add.s32 	%r98, %r85, 3;
	max.s32 	%r99, %r98, 0;
	min.s32 	%r100, %r99, %r5;
	add.s32 	%r101, %r100, %r14;
	mul.wide.s32 	%rd32, %r101, 4;
	add.s64 	%rd33, %rd1, %rd32;
	ld.global.f32 	%f51, [%rd33];
	ld.const.f32 	%f52, [%rd27+12];
	fma.rn.f32 	%f69, %f51, %f52, %f50;
	add.s32 	%r123, %r123, 4;
$L__BB0_10:
	setp.eq.s32 	%p9, %r10, 0;
	@%p9 bra 	$L__BB0_15;
	setp.eq.s32 	%p10, %r10, 1;
	@%p10 bra 	$L__BB0_13;
	add.s32 	%r102, %r123, %r1;
	max.s32 	%r103, %r102, 0;
	min.s32 	%r104, %r103, %r5;
	add.s32 	%r105, %r104, %r14;
	mul.wide.s32 	%rd34, %r105, 4;
	add.s64 	%rd35, %rd1, %rd34;
	ld.global.f32 	%f54, [%rd35];
	add.s32 	%r106, %r16, %r123;
	mul.wide.s32 	%rd36, %r106, 4;
	add.s64 	%rd38, %rd44, %rd36;
	ld.const.f32 	%f55, [%rd38];
	fma.rn.f32 	%f56, %f54, %f55, %f69;
	add.s32 	%r107, %r102, 1;
	max.s32 	%r108, %r107, 0;
	min.s32 	%r109, %r108, %r5;
	add.s32 	%r110, %r109, %r14;
	mul.wide.s32 	%rd39, %r110, 4;
	add.s64 	%rd40, %rd1, %rd39;
	ld.global.f32 	%f57, [%rd40];
	ld.const.f32 	%f58, [%rd38+4];
	fma.rn.f32 	%f69, %f57, %f58, %f56;
	add.s32 	%r123, %r123, 2;
$L__BB0_13:
	setp.ne.s32 	%p11, %r11, 0;
	@%p11 bra 	$L__BB0_15;
	add.s32 	%r111, %r123, %r1;
	max.s32 	%r112, %r111, 0;
	min.s32 	%r113, %r112, %r5;
	add.s32 	%r114, %r113, %r14;
	mul.wide.s32 	%rd41, %r114, 4;
	add.s64 	%rd42, %rd1, %rd41;
	ld.global.f32 	%f59, [%rd42];
	add.s32 	%r115, %r16, %r123;
	mul.wide.s32 	%rd43, %r115, 4;
	add.s64 	%rd45, %rd44, %rd43;
	ld.const.f32 	%f60, [%rd45];
	fma.rn.f32 	%f69, %f59, %f60, %f69;
$L__BB0_15:
	add.s32 	%r117, %r13, 1;
	setp.ne.s32 	%p12, %r13, %r7;
	@%p12 bra 	$L__BB0_3;
$L__BB0_16:
	mad.lo.s32 	%r116, %r34, %r44, %r1;
	cvta.to.global.u64 	%rd46, %rd2;
	mul.wide.s32 	%rd47, %r116, 4;
	add.s64 	%rd48, %rd46, %rd47;
	st.global.f32 	[%rd48], %f69;
$L__BB0_17:
	ret;

}
	// .globl	_Z29gaussianConvolutionWithSharedPKfPfiii
.visible .entry _Z29gaussianConvolutionWithSharedPKfPfiii(
	.param .u64 .ptr .align 1 _Z29gaussianConvolutionWithSharedPKfPfiii_param_0,
	.param .u64 .ptr .align 1 _Z29gaussianConvolutionWithSharedPKfPfiii_param_1,
	.param .u32 _Z29gaussianConvolutionWithSharedPKfPfiii_param_2,
	.param .u32 _Z29gaussianConvolutionWithSharedPKfPfiii_param_3,
	.param .u32 _Z29gaussianConvolutionWithSharedPKfPfiii_param_4
)
{
	.reg .pred 	%p<15>;
	.reg .b32 	%r<105>;
	.reg .b32 	%f<72>;
	.reg .b64 	%rd<21>;
	// demoted variable
	.shared .align 4 .b8 _ZZ29gaussianConvolutionWithSharedPKfPfiiiE4tile[1296];
	ld.param.u64 	%rd2, [_Z29gaussianConvolutionWithSharedPKfPfiii_param_0];
	ld.param.u64 	%rd3, [_Z29gaussianConvolutionWithSharedPKfPfiii_param_1];
	ld.param.u32 	%r51, [_Z29gaussianConvolutionWithSharedPKfPfiii_param_2];
	ld.param.u32 	%r52, [_Z29gaussianConvolutionWithSharedPKfPfiii_param_3];
	ld.param.u32 	%r53, [_Z29gaussianConvolutionWithSharedPKfPfiii_param_4];
	shr.u32 	%r54, %r53, 31;
	add.s32 	%r55, %r53, %r54;
	shr.s32 	%r1, %r55, 1;
	neg.s32 	%r2, %r1;
	mov.u32 	%r56, %ctaid.x;
	mov.u32 	%r3, %ntid.x;
	mul.lo.s32 	%r4, %r56, %r3;
	mov.u32 	%r5, %tid.x;
	add.s32 	%r6, %r4, %r5;
	mov.u32 	%r57, %ctaid.y;
	mov.u32 	%r7, %ntid.y;
	mul.lo.s32 	%r8, %r57, %r7;
	mov.u32 	%r9, %tid.y;
	add.s32 	%r10, %r8, %r9;
	and.b32  	%r58, %r55, -2;
	add.s32 	%r11, %r58, %r3;
	add.s32 	%r12, %r58, %r7;
	mul.lo.s32 	%r13, %r11, %r12;
	mad.lo.s32 	%r96, %r9, %r3, %r5;
	setp.ge.s32 	%p1, %r96, %r13;
	@%p1 bra 	$L__BB1_3;
	sub.s32 	%r15, %r8, %r1;
	sub.s32 	%r16, %r4, %r1;
	add.s32 	%r17, %r51, -1;
	add.s32 	%r18, %r52, -1;
	mul.lo.s32 	%r19, %r3, %r7;
	cvta.to.global.u64 	%rd1, %rd2;
$L__BB1_2:
	div.s32 	%r59, %r96, %r12;
	add.s32 	%r60, %r15, %r59;
	rem.s32 	%r61, %r96, %r11;
	add.s32 	%r62, %r16, %r61;
	max.s32 	%r63, %r62, 0;
	min.s32 	%r64, %r63, %r17;
	max.s32 	%r65, %r60, 0;
	min.s32 	%r66, %r65, %r18;
	mad.lo.s32 	%r67, %r66, %r51, %r64;
	mul.wide.s32 	%rd4, %r67, 4;
	add.s64 	%rd5, %rd1, %rd4;
	ld.global.nc.f32 	%f15, [%rd5];
	shl.b32 	%r68, %r96, 2;
	mov.u32 	%r69, _ZZ29gaussianConvolutionWithSharedPKfPfiiiE4tile;
	add.s32 	%r70, %r69, %r68;
	st.shared.f32 	[%r70], %f15;
	add.s32 	%r96, %r96, %r19;
	setp.lt.s32 	%p2, %r96, %r13;
	@%p2 bra 	$L__BB1_2;
$L__BB1_3:
	bar.sync 	0;
	setp.ge.s32 	%p3, %r6, %r51;
	setp.ge.s32 	%p4, %r10, %r52;
	or.pred  	%p5, %p3, %p4;
	@%p5 bra 	$L__BB1_19;
	setp.lt.s32 	%p6, %r53, -1;
	mov.f32 	%f70, 0f00000000;
	@%p6 bra 	$L__BB1_18;
	add.s32 	%r22, %r1, %r9;
	add.s32 	%r23, %r1, %r5;
	abs.s32 	%r24, %r1;
	add.s32 	%r25, %r1, %r24;
	add.s32 	%r71, %r25, 1;
	and.b32  	%r26, %r71, 7;
	and.b32  	%r27, %r71, 3;
	and.b32  	%r28, %r25, 1;
	and.b32  	%r72, %r71, -8;
	neg.s32 	%r29, %r72;
	shl.b32 	%r73, %r5, 2;
	mov.u32 	%r74, _ZZ29gaussianConvolutionWithSharedPKfPfiiiE4tile;
	add.s32 	%r75, %r73, %r74;
	add.s32 	%r30, %r75, 16;
	mov.f32 	%f70, 0f00000000;
	mov.u64 	%rd16, constkernel;
	mov.u32 	%r97, %r2;
$L__BB1_6:
	mov.u32 	%r31, %r97;
	setp.lt.u32 	%p7, %r25, 7;
	add.s32 	%r32, %r22, %r31;
	mad.lo.s32 	%r33, %r32, %r11, %r23;
	add.s32 	%r76, %r31, %r1;
	mul.lo.s32 	%r99, %r76, %r53;
	add.s32 	%r35, %r99, %r1;
	mov.u32 	%r102, %r2;
	@%p7 bra 	$L__BB1_9;
	mul.lo.s32 	%r77, %r11, %r32;
	shl.b32 	%r78, %r77, 2;
	add.s32 	%r98, %r30, %r78;
	mov.u32 	%r100, %r29;
	mov.u32 	%r102, %r2;
$L__BB1_8:
	.pragma "nounroll";
	ld.shared.f32 	%f19, [%r98+-16];
	mul.wide.s32 	%rd6, %r99, 4;
	add.s64 	%rd8, %rd16, %rd6;
	ld.const.f32 	%f20, [%rd8];
	fma.rn.f32 	%f21, %f19, %f20, %f70;
	ld.shared.f32 	%f22, [%r98+-12];
	ld.const.f32 	%f23, [%rd8+4];
	fma.rn.f32 	%f24, %f22, %f23, %f21;
	ld.shared.f32 	%f25, [%r98+-8];
	ld.const.f32 	%f26, [%rd8+8];
	fma.rn.f32 	%f27, %f25, %f26, %f24;
	ld.shared.f32 	%f28, [%r98+-4];
	ld.const.f32 	%f29, [%rd8+12];
	fma.rn.f32 	%f30, %f28, %f29, %f27;
	ld.shared.f32 	%f31, [%r98];
	ld.const.f32 	%f32, [%rd8+16];
	fma.rn.f32 	%f33, %f31, %f32, %f30;
	ld.shared.f32 	%f34, [%r98+4];
	ld.const.f32 	%f35, [%rd8+20];
	fma.rn.f32 	%f36, %f34, %f35, %f33;
	ld.shared.f32 	%f37, [%r98+8];
	ld.const.f32 	%f38, [%rd8+24];
	fma.rn.f32 	%f39, %f37, %f38, %f36;
	ld.shared.f32 	%f40, [%r98+12];
	ld.const.f32 	%f41, [%rd8+28];
	fma.rn.f32 	%f70, %f40, %f41, %f39;
	add.s32 	%r102, %r102, 8;
	add.s32 	%r100, %r100, 8;
	add.s32 	%r99, %r99, 8;
	add.s32 	%r98, %r98, 32;
	setp.ne.s32 	%p8, %r100, 0;
	@%p8 bra 	$L__BB1_8;
$L__BB1_9:
	setp.eq.s32 	%p9, %r26, 0;
	@%p9 bra 	$L__BB1_17;
	add.s32 	%r79, %r26, -1;
	setp.lt.u32 	%p10, %r79, 3;
	@%p10 bra 	$L__BB1_12;
	add.s32 	%r80, %r33, %r102;
	shl.b32 	%r81, %r80, 2;
	mov.u32 	%r82, _ZZ29gaussianConvolutionWithSharedPKfPfiiiE4tile;
	add.s32 	%r83, %r82, %r81;
	ld.shared.f32 	%f43, [%r83];
	add.s32 	%r84, %r35, %r102;
	mul.wide.s32 	%rd9, %r84, 4;
	add.s64 	%rd11, %rd16, %rd9;
	ld.const.f32 	%f44, [%rd11];
	fma.rn.f32 	%f45, %f43, %f44, %f70;
	ld.shared.f32 	%f46, [%r83+4];
	ld.const.f32 	%f47, [%rd11+4];
	fma.rn.f32 	%f48, %f46, %f47, %f45;
	ld.shared.f32 	%f49, [%r83+8];
	ld.const.f32 	%f50, [%rd11+8];
	fma.rn.f32 	%f51, %f49, %f50, %f48;
	ld.shared.f32 	%f52, [%r83+12];
	ld.const.f32 	%f53, [%rd11+12];
	fma.rn.f32 	%f70, %f52, %f53, %f51;
	add.s32 	%r102, %r102, 4;
$L__BB1_12:
	setp.eq.s32 	%p11, %r27, 0;
	@%p11 bra 	$L__BB1_17;
	setp.eq.s32 	%p12, %r27, 1;
	@%p12 bra 	$L__BB1_15;
	add.s32 	%r85, %r33, %r102;
	shl.b32 	%r86, %r85, 2;
	mov.u32 	%r87, _ZZ29gaussianConvolutionWithSharedPKfPfiiiE4tile;
	add.s32 	%r88, %r87, %r86;
	ld.shared.f32 	%f55, [%r88];
	add.s32 	%r89, %r35, %r102;
	mul.wide.s32 	%rd12, %r89, 4;
	add.s64 	%rd14, %rd16, %rd12;
	ld.const.f32 	%f56, [%rd14];
	fma.rn.f32 	%f57, %f55, %f56, %f70;
	ld.shared.f32 	%f58, [%r88+4];
	ld.const.f32 	%f59, [%rd14+4];
	fma.rn.f32 	%f70, %f58, %f59, %f57;
	add.s32 	%r102, %r102, 2;
$L__BB1_15:
	setp.ne.s32 	%p13, %r28, 0;
	@%p13 bra 	$L__BB1_17;
	add.s32 	%r90, %r33, %r102;
	shl.b32 	%r91, %r90, 2;
	mov.u32 	%r92, _ZZ29gaussianConvolutionWithSharedPKfPfiiiE4tile;
	add.s32 	%r93, %r92, %r91;
	ld.shared.f32 	%f60, [%r93];
	add.s32 	%r94, %r35, %r102;
	mul.wide.s32 	%rd15, %r94, 4;
	add.s64 	%rd17, %rd16, %rd15;
	ld.const.f32 	%f61, [%rd17];
	fma.rn.f32 	%f70, %f60, %f61, %f70;
$L__BB1_17:
	add.s32 	%r97, %r31, 1;
	setp.ne.s32 	%p14, %r31, %r24;
	@%p14 bra 	$L__BB1_6;
$L__BB1_18:
	mad.lo.s32 	%r95, %r51, %r10, %r6;
	cvta.to.global.u64 	%rd18, %rd3;
	mul.wide.s32 	%rd19, %r95, 4;
	add.s64 	%rd20, %rd18, %rd19;
	st.global.f32 	[%rd20], %f70;
$L__BB1_19:
	ret;

}
	// .globl	_Z26sobelConvolutionWithSharedPKfPfiiS0_S0_i
.visible .entry _Z26sobelConvolutionWithSharedPKfPfiiS0_S0_i(
	.param .u64 .ptr .align 1 _Z26sobelConvolutionWithSharedPKfPfiiS0_S0_i_param_0,
	.param .u64 .ptr .align 1 _Z26sobelConvolutionWithSharedPKfPfiiS0_S0_i_param_1,
	.param .u32 _Z26sobelConvolutionWithSharedPKfPfiiS0_S0_i_param_2,
	.param .u32 _Z26sobelConvolutionWithSharedPKfPfiiS0_S0_i_param_3,
	.param .u64 .ptr .align 1 _Z26sobelConvolutionWithSharedPKfPfiiS0_S0_i_param_4,
	.param .u64 .ptr .align 1 _Z26sobelConvolutionWithSharedPKfPfiiS0_S0_i_param_5,
	.param .u32 _Z26sobelConvolutionWithSharedPKfPfiiS0_S0_i_param_6
)
{
	.reg .pred 	%p<73>;
	.reg .b32 	%r<252>;
	.reg .b32 	%f<112>;
	.reg .b64 	%rd<79>;

	ld.param.u64 	%rd15, [_Z26sobelConvolutionWithSharedPKfPfiiS0_S0_i_param_0];
	ld.param.u64 	%rd12, [_Z26sobelConvolutionWithSharedPKfPfiiS0_S0_i_param_1];
	ld.param.u32 	%r98, [_Z26sobelConvolutionWithSharedPKfPfiiS0_S0_i_param_2];
	ld.param.u32 	%r99, [_Z26sobelConvolutionWithSharedPKfPfiiS0_S0_i_param_3];
	ld.param.u64 	%rd13, [_Z26sobelConvolutionWithSharedPKfPfiiS0_S0_i_param_4];
	ld.param.u64 	%rd14, [_Z26sobelConvolutionWithSharedPKfPfiiS0_S0_i_param_5];
	ld.param.u32 	%r100, [_Z26sobelConvolutionWithSharedPKfPfiiS0_S0_i_param_6];
	cvta.to.global.u64 	%rd1, %rd14;
	cvta.to.global.u64 	%rd2, %rd13;
	cvta.to.global.u64 	%rd3, %rd15;
	mov.u32 	%r101, %ctaid.x;
	mov.u32 	%r102, %ntid.x;
	mov.u32 	%r103, %tid.x;
	mad.lo.s32 	%r1, %r101, %r102, %r103;
	mov.u32 	%r104, %ctaid.y;
	mov.u32 	%r105, %ntid.y;
	mov.u32 	%r106, %tid.y;
	mad.lo.s32 	%r2, %r104, %r105, %r106;
	setp.ge.s32 	%p1, %r2, %r98;
	setp.ge.s32 	%p2, %r1, %r99;
	or.pred  	%p3, %p1, %p2;
	@%p3 bra 	$L__BB2_89;
	shl.b32 	%r3, %r99, 1;
	shl.b32 	%r4, %r98, 1;
	setp.ne.s64 	%p4, %rd13, 0;
	mov.f32 	%f110, 0f00000000;
	mov.f32 	%f111, 0f00000000;
	@%p4 bra 	$L__BB2_31;
	setp.eq.s64 	%p50, %rd14, 0;
	@%p50 bra 	$L__BB2_88;
	setp.eq.s32 	%p51, %r2, 0;
	add.s32 	%r185, %r2, -1;
	setp.gt.s32 	%p52, %r2, %r99;
	sub.s32 	%r5, %r3, %r2;
	selp.b32 	%r186, %r5, %r185, %p52;
	selp.b32 	%r187, 0, %r186, %p51;
	mul.lo.s32 	%r6, %r187, %r98;
	setp.lt.s32 	%p53, %r1, 1;
	@%p53 bra 	$L__BB2_22;
	add.s32 	%r188, %r1, -1;
	setp.gt.u32 	%p54, %r1, %r98;
	sub.s32 	%r189, %r4, %r1;
	selp.b32 	%r231, %r189, %r188, %p54;
	bra.uni 	$L__BB2_23;
$L__BB2_5:
	neg.s32 	%r225, %r1;
$L__BB2_6:
	setp.lt.s32 	%p62, %r1, 0;
	add.s32 	%r203, %r225, %r35;
	mul.wide.s32 	%rd62, %r203, 4;
	add.s64 	%rd63, %rd3, %rd62;
	ld.global.nc.f32 	%f92, [%rd63];
	mul.wide.s32 	%rd64, %r100, 4;
	add.s64 	%rd4, %rd1, %rd64;
	ld.global.nc.f32 	%f93, [%rd4];
	fma.rn.f32 	%f1, %f92, %f93, %f9;
	@%p62 bra 	$L__BB2_8;
	setp.lt.u32 	%p63, %r1, %r98;
	not.b32 	%r204, %r1;
	add.s32 	%r205, %r4, %r204;
	selp.b32 	%r226, %r1, %r205, %p63;
	bra.uni 	$L__BB2_9;
$L__BB2_8:
	not.b32 	%r226, %r1;
$L__BB2_9:
	setp.lt.s32 	%p64, %r1, -1;
	add.s32 	%r206, %r226, %r35;
	mul.wide.s32 	%rd65, %r206, 4;
	add.s64 	%rd66, %rd3, %rd65;
	ld.global.nc.f32 	%f94, [%rd66];
	ld.global.nc.f32 	%f95, [%rd4+4];
	fma.rn.f32 	%f2, %f94, %f95, %f1;
	@%p64 bra 	$L__BB2_11;
	add.s32 	%r207, %r1, 1;
	setp.lt.u32 	%p65, %r207, %r98;
	sub.s32 	%r208, %r4, %r1;
	add.s32 	%r209, %r208, -2;
	selp.b32 	%r227, %r207, %r209, %p65;
	bra.uni 	$L__BB2_12;
$L__BB2_11:
	sub.s32 	%r227, -2, %r1;
$L__BB2_12:
	setp.lt.s32 	%p66, %r1, 1;
	add.s32 	%r210, %r227, %r35;
	mul.wide.s32 	%rd67, %r210, 4;
	add.s64 	%rd68, %rd3, %rd67;
	ld.global.nc.f32 	%f96, [%rd68];
	ld.global.nc.f32 	%f97, [%rd4+8];
	fma.rn.f32 	%f3, %f96, %f97, %f2;
	add.s32 	%r211, %r2, 1;
	setp.lt.s32 	%p67, %r211, %r99;
	add.s32 	%r212, %r5, -2;
	selp.b32 	%r213, %r211, %r212, %p67;
	mul.lo.s32 	%r16, %r213, %r98;
	@%p66 bra 	$L__BB2_14;
	add.s32 	%r214, %r1, -1;
	setp.gt.u32 	%p68, %r1, %r98;
	sub.s32 	%r215, %r4, %r1;
	selp.b32 	%r228, %r215, %r214, %p68;
	bra.uni 	$L__BB2_15;
$L__BB2_14:
	neg.s32 	%r228, %r1;
$L__BB2_15:
	setp.lt.s32 	%p69, %r1, 0;
	add.s32 	%r216, %r228, %r16;
	mul.wide.s32 	%rd69, %r216, 4;
	add.s64 	%rd70, %rd3, %rd69;
	ld.global.nc.f32 	%f98, [%rd70];
	add.s64 	%rd5, %rd4, %rd64;
	ld.global.nc.f32 	%f99, [%rd5];
	fma.rn.f32 	%f4, %f98, %f99, %f3;
	@%p69 bra 	$L__BB2_17;
	setp.lt.u32 	%p70, %r1, %r98;
	not.b32 	%r217, %r1;
	add.s32 	%r218, %r4, %r217;
	selp.b32 	%r229, %r1, %r218, %p70;
	bra.uni 	$L__BB2_18;
$L__BB2_17:
	not.b32 	%r229, %r1;
$L__BB2_18:
	setp.lt.s32 	%p71, %r1, -1;
	add.s32 	%r219, %r229, %r16;
	mul.wide.s32 	%rd72, %r219, 4;
	add.s64 	%rd73, %rd3, %rd72;
	ld.global.nc.f32 	%f100, [%rd73];
	ld.global.nc.f32 	%f101, [%rd5+4];
	fma.rn.f32 	%f5, %f100, %f101, %f4;
	@%p71 bra 	$L__BB2_20;
	add.s32 	%r220, %r1, 1;
	setp.lt.u32 	%p72, %r220, %r98;
	sub.s32 	%r221, %r4, %r1;
	add.s32 	%r222, %r221, -2;
	selp.b32 	%r230, %r220, %r222, %p72;
	bra.uni 	$L__BB2_21;
$L__BB2_20:
	sub.s32 	%r230, -2, %r1;
$L__BB2_21:
	add.s32 	%r223, %r230, %r16;
	mul.wide.s32 	%rd74, %r223, 4;
	add.s64 	%rd75, %rd3, %rd74;
	ld.global.nc.f32 	%f103, [%rd75];
	ld.global.nc.f32 	%f104, [%rd5+8];
	fma.rn.f32 	%f110, %f103, %f104, %f5;
	bra.uni 	$L__BB2_88;
$L__BB2_22:
	neg.s32 	%r231, %r1;
$L__BB2_23:
	add.s32 	%r190, %r231, %r6;
	mul.wide.s32 	%rd56, %r190, 4;
	add.s64 	%rd57, %rd3, %rd56;
	ld.global.nc.f32 	%f86, [%rd57];
	ld.global.nc.f32 	%f87, [%rd1];
	fma.rn.f32 	%f7, %f86, %f87, 0f00000000;
	setp.lt.s32 	%p55, %r1, 0;
	@%p55 bra 	$L__BB2_25;
	setp.lt.u32 	%p56, %r1, %r98;
	not.b32 	%r191, %r1;
	add.s32 	%r192, %r4, %r191;
	selp.b32 	%r232, %r1, %r192, %p56;
	bra.uni 	$L__BB2_26;
$L__BB2_25:
	not.b32 	%r232, %r1;
$L__BB2_26:
	add.s32 	%r193, %r232, %r6;
	mul.wide.s32 	%rd58, %r193, 4;
	add.s64 	%rd59, %rd3, %rd58;
	ld.global.nc.f32 	%f88, [%rd59];
	ld.global.nc.f32 	%f89, [%rd1+4];
	fma.rn.f32 	%f8, %f88, %f89, %f7;
	setp.lt.s32 	%p57, %r1, -1;
	@%p57 bra 	$L__BB2_28;
	add.s32 	%r194, %r1, 1;
	setp.lt.u32 	%p58, %r194, %r98;
	sub.s32 	%r195, %r4, %r1;
	add.s32 	%r196, %r195, -2;
	selp.b32 	%r233, %r194, %r196, %p58;
	bra.uni 	$L__BB2_29;
$L__BB2_28:
	sub.s32 	%r233, -2, %r1;
$L__BB2_29:
	setp.lt.s32 	%p59, %r1, 1;
	add.s32 	%r197, %r233, %r6;
	mul.wide.s32 	%rd60, %r197, 4;
	add.s64 	%rd61, %rd3, %rd60;
	ld.global.nc.f32 	%f90, [%rd61];
	ld.global.nc.f32 	%f91, [%rd1+8];
	fma.rn.f32 	%f9, %f90, %f91, %f8;
	setp.lt.s32 	%p60, %r2, %r99;
	not.b32 	%r198, %r2;
	add.s32 	%r199, %r3, %r198;
	selp.b32 	%r200, %r2, %r199, %p60;
	mul.lo.s32 	%r35, %r200, %r98;
	@%p59 bra 	$L__BB2_5;
	add.s32 	%r201, %r1, -1;
	setp.gt.u32 	%p61, %r1, %r98;
	sub.s32 	%r202, %r4, %r1;
	selp.b32 	%r225, %r202, %r201, %p61;
	bra.uni 	$L__BB2_6;
$L__BB2_31:
	setp.ne.s64 	%p5, %rd14, 0;
	@%p5 bra 	$L__BB2_60;
	setp.eq.s32 	%p28, %r2, 0;
	add.s32 	%r146, %r2, -1;
	setp.gt.s32 	%p29, %r2, %r99;
	sub.s32 	%r36, %r3, %r2;
	selp.b32 	%r147, %r36, %r146, %p29;
	selp.b32 	%r148, 0, %r147, %p28;
	mul.lo.s32 	%r37, %r148, %r98;
	setp.lt.s32 	%p30, %r1, 1;
	@%p30 bra 	$L__BB2_51;
	add.s32 	%r149, %r1, -1;
	setp.gt.u32 	%p31, %r1, %r98;
	sub.s32 	%r150, %r4, %r1;
	selp.b32 	%r240, %r150, %r149, %p31;
	bra.uni 	$L__BB2_52;
$L__BB2_34:
	neg.s32 	%r234, %r1;
$L__BB2_35:
	setp.lt.s32 	%p39, %r1, 0;
	add.s32 	%r164, %r234, %r66;
	mul.wide.s32 	%rd42, %r164, 4;
	add.s64 	%rd43, %rd3, %rd42;
	ld.global.nc.f32 	%f72, [%rd43];
	mul.wide.s32 	%rd44, %r100, 4;
	add.s64 	%rd6, %rd2, %rd44;
	ld.global.nc.f32 	%f73, [%rd6];
	fma.rn.f32 	%f10, %f72, %f73, %f18;
	@%p39 bra 	$L__BB2_37;
	setp.lt.u32 	%p40, %r1, %r98;
	not.b32 	%r165, %r1;
	add.s32 	%r166, %r4, %r165;
	selp.b32 	%r235, %r1, %r166, %p40;
	bra.uni 	$L__BB2_38;
$L__BB2_37:
	not.b32 	%r235, %r1;
$L__BB2_38:
	setp.lt.s32 	%p41, %r1, -1;
	add.s32 	%r167, %r235, %r66;
	mul.wide.s32 	%rd45, %r167, 4;
	add.s64 	%rd46, %rd3, %rd45;
	ld.global.nc.f32 	%f74, [%rd46];
	ld.global.nc.f32 	%f75, [%rd6+4];
	fma.rn.f32 	%f11, %f74, %f75, %f10;
	@%p41 bra 	$L__BB2_40;
	add.s32 	%r168, %r1, 1;
	setp.lt.u32 	%p42, %r168, %r98;
	sub.s32 	%r169, %r4, %r1;
	add.s32 	%r170, %r169, -2;
	selp.b32 	%r236, %r168, %r170, %p42;
	bra.uni 	$L__BB2_41;
$L__BB2_40:
	sub.s32 	%r236, -2, %r1;
$L__BB2_41:
	setp.lt.s32 	%p43, %r1, 1;
	add.s32 	%r171, %r236, %r66;
	mul.wide.s32 	%rd47, %r171, 4;
	add.s64 	%rd48, %rd3, %rd47;
	ld.global.nc.f32 	%f76, [%rd48];
	ld.global.nc.f32 	%f77, [%rd6+8];
	fma.rn.f32 	%f12, %f76, %f77, %f11;
	add.s32 	%r172, %r2, 1;
	setp.lt.s32 	%p44, %r172, %r99;
	add.s32 	%r173, %r36, -2;
	selp.b32 	%r174, %r172, %r173, %p44;
	mul.lo.s32 	%r47, %r174, %r98;
	@%p43 bra 	$L__BB2_43;
	add.s32 	%r175, %r1, -1;
	setp.gt.u32 	%p45, %r1, %r98;
	sub.s32 	%r176, %r4, %r1;
	selp.b32 	%r237, %r176, %r175, %p45;
	bra.uni 	$L__BB2_44;
$L__BB2_43:
	neg.s32 	%r237, %r1;
$L__BB2_44:
	setp.lt.s32 	%p46, %r1, 0;
	add.s32 	%r177, %r237, %r47;
	mul.wide.s32 	%rd49, %r177, 4;
	add.s64 	%rd50, %rd3, %rd49;
	ld.global.nc.f32 	%f78, [%rd50];
	add.s64 	%rd7, %rd6, %rd44;
	ld.global.nc.f32 	%f79, [%rd7];
	fma.rn.f32 	%f13, %f78, %f79, %f12;
	@%p46 bra 	$L__BB2_46;
	setp.lt.u32 	%p47, %r1, %r98;
	not.b32 	%r178, %r1;
	add.s32 	%r179, %r4, %r178;
	selp.b32 	%r238, %r1, %r179, %p47;
	bra.uni 	$L__BB2_47;
$L__BB2_46:
	not.b32 	%r238, %r1;
$L__BB2_47:
	setp.lt.s32 	%p48, %r1, -1;
	add.s32 	%r180, %r238, %r47;
	mul.wide.s32 	%rd52, %r180, 4;
	add.s64 	%rd53, %rd3, %rd52;
	ld.global.nc.f32 	%f80, [%rd53];
	ld.global.nc.f32 	%f81, [%rd7+4];
	fma.rn.f32 	%f14, %f80, %f81, %f13;
	@%p48 bra 	$L__BB2_49;
	add.s32 	%r181, %r1, 1;
	setp.lt.u32 	%p49, %r181, %r98;
	sub.s32 	%r182, %r4, %r1;
	add.s32 	%r183, %r182, -2;
	selp.b32 	%r239, %r181, %r183, %p49;
	bra.uni 	$L__BB2_50;
$L__BB2_49:
	sub.s32 	%r239, -2, %r1;
$L__BB2_50:
	add.s32 	%r184, %r239, %r47;
	mul.wide.s32 	%rd54, %r184, 4;
	add.s64 	%rd55, %rd3, %rd54;
	ld.global.nc.f32 	%f83, [%rd55];
	ld.global.nc.f32 	%f84, [%rd7+8];
	fma.rn.f32 	%f111, %f83, %f84, %f14;
	bra.uni 	$L__BB2_88;
$L__BB2_51:
	neg.s32 	%r240, %r1;
$L__BB2_52:
	add.s32 	%r151, %r240, %r37;
	mul.wide.s32 	%rd36, %r151, 4;
	add.s64 	%rd37, %rd3, %rd36;
	ld.global.nc.f32 	%f66, [%rd37];
	ld.global.nc.f32 	%f67, [%rd2];
	fma.rn.f32 	%f16, %f66, %f67, 0f00000000;
	setp.lt.s32 	%p32, %r1, 0;
	@%p32 bra 	$L__BB2_54;
	setp.lt.u32 	%p33, %r1, %r98;
	not.b32 	%r152, %r1;
	add.s32 	%r153, %r4, %r152;
	selp.b32 	%r241, %r1, %r153, %p33;
	bra.uni 	$L__BB2_55;
$L__BB2_54:
	not.b32 	%r241, %r1;
$L__BB2_55:
	add.s32 	%r154, %r241, %r37;
	mul.wide.s32 	%rd38, %r154, 4;
	add.s64 	%rd39, %rd3, %rd38;
	ld.global.nc.f32 	%f68, [%rd39];
	ld.global.nc.f32 	%f69, [%rd2+4];
	fma.rn.f32 	%f17, %f68, %f69, %f16;
	setp.lt.s32 	%p34, %r1, -1;
	@%p34 bra 	$L__BB2_57;
	add.s32 	%r155, %r1, 1;
	setp.lt.u32 	%p35, %r155, %r98;
	sub.s32 	%r156, %r4, %r1;
	add.s32 	%r157, %r156, -2;
	selp.b32 	%r242, %r155, %r157, %p35;
	bra.uni 	$L__BB2_58;
$L__BB2_57:
	sub.s32 	%r242, -2, %r1;
$L__BB2_58:
	setp.lt.s32 	%p36, %r1, 1;
	add.s32 	%r158, %r242, %r37;
	mul.wide.s32 	%rd40, %r158, 4;
	add.s64 	%rd41, %rd3, %rd40;
	ld.global.nc.f32 	%f70, [%rd41];
	ld.global.nc.f32 	%f71, [%rd2+8];
	fma.rn.f32 	%f18, %f70, %f71, %f17;
	setp.lt.s32 	%p37, %r2, %r99;
	not.b32 	%r159, %r2;
	add.s32 	%r160, %r3, %r159;
	selp.b32 	%r161, %r2, %r160, %p37;
	mul.lo.s32 	%r66, %r161, %r98;
	@%p36 bra 	$L__BB2_34;
	add.s32 	%r162, %r1, -1;
	setp.gt.u32 	%p38, %r1, %r98;
	sub.s32 	%r163, %r4, %r1;
	selp.b32 	%r234, %r163, %r162, %p38;
	bra.uni 	$L__BB2_35;
$L__BB2_60:
	setp.eq.s32 	%p6, %r2, 0;
	add.s32 	%r107, %r2, -1;
	setp.gt.s32 	%p7, %r2, %r99;
	sub.s32 	%r67, %r3, %r2;
	selp.b32 	%r108, %r67, %r107, %p7;
	selp.b32 	%r109, 0, %r108, %p6;
	mul.lo.s32 	%r68, %r109, %r98;
	setp.gt.s32 	%p8, %r1, 0;
	@%p8 bra 	$L__BB2_62;
	neg.s32 	%r243, %r1;
	bra.uni 	$L__BB2_63;
$L__BB2_62:
	add.s32 	%r110, %r1, -1;
	setp.gt.u32 	%p9, %r1, %r98;
	sub.s32 	%r111, %r4, %r1;
	selp.b32 	%r243, %r111, %r110, %p9;
$L__BB2_63:
	add.s32 	%r112, %r243, %r68;
	mul.wide.s32 	%rd16, %r112, 4;
	add.s64 	%rd17, %rd3, %rd16;
	ld.global.nc.f32 	%f39, [%rd17];
	ld.global.nc.f32 	%f40, [%rd2];
	fma.rn.f32 	%f19, %f39, %f40, 0f00000000;
	ld.global.nc.f32 	%f41, [%rd1];
	fma.rn.f32 	%f20, %f39, %f41, 0f00000000;
	setp.lt.s32 	%p10, %r1, 0;
	@%p10 bra 	$L__BB2_65;
	setp.lt.u32 	%p11, %r1, %r98;
	not.b32 	%r113, %r1;
	add.s32 	%r114, %r4, %r113;
	selp.b32 	%r244, %r1, %r114, %p11;
	bra.uni 	$L__BB2_66;
$L__BB2_65:
	not.b32 	%r244, %r1;
$L__BB2_66:
	add.s32 	%r115, %r244, %r68;
	mul.wide.s32 	%rd18, %r115, 4;
	add.s64 	%rd19, %rd3, %rd18;
	ld.global.nc.f32 	%f42, [%rd19];
	ld.global.nc.f32 	%f43, [%rd2+4];
	fma.rn.f32 	%f21, %f42, %f43, %f19;
	ld.global.nc.f32 	%f44, [%rd1+4];
	fma.rn.f32 	%f22, %f42, %f44, %f20;
	setp.lt.s32 	%p12, %r1, -1;
	@%p12 bra 	$L__BB2_68;
	add.s32 	%r116, %r1, 1;
	setp.lt.u32 	%p13, %r116, %r98;
	sub.s32 	%r117, %r4, %r1;
	add.s32 	%r118, %r117, -2;
	selp.b32 	%r245, %r116, %r118, %p13;
	bra.uni 	$L__BB2_69;
$L__BB2_68:
	sub.s32 	%r245, -2, %r1;
$L__BB2_69:
	setp.lt.s32 	%p14, %r1, 1;
	add.s32 	%r119, %r245, %r68;
	mul.wide.s32 	%rd20, %r119, 4;
	add.s64 	%rd21, %rd3, %rd20;
	ld.global.nc.f32 	%f45, [%rd21];
	ld.global.nc.f32 	%f46, [%rd2+8];
	fma.rn.f32 	%f23, %f45, %f46, %f21;
	ld.global.nc.f32 	%f47, [%rd1+8];
	fma.rn.f32 	%f24, %f45, %f47, %f22;
	setp.lt.s32 	%p15, %r2, %r99;
	not.b32 	%r120, %r2;
	add.s32 	%r121, %r3, %r120;
	selp.b32 	%r122, %r2, %r121, %p15;
	mul.lo.s32 	%r78, %r122, %r98;
	@%p14 bra 	$L__BB2_71;
	add.s32 	%r123, %r1, -1;
	setp.gt.u32 	%p16, %r1, %r98;
	sub.s32 	%r124, %r4, %r1;
	selp.b32 	%r246, %r124, %r123, %p16;
	bra.uni 	$L__BB2_72;
$L__BB2_71:
	neg.s32 	%r246, %r1;
$L__BB2_72:
	setp.lt.s32 	%p17, %r1, 0;
	add.s32 	%r125, %r246, %r78;
	mul.wide.s32 	%rd22, %r125, 4;
	add.s64 	%rd23, %rd3, %rd22;
	ld.global.nc.f32 	%f48, [%rd23];
	mul.wide.s32 	%rd24, %r100, 4;
	add.s64 	%rd8, %rd2, %rd24;
	ld.global.nc.f32 	%f49, [%rd8];
	fma.rn.f32 	%f25, %f48, %f49, %f23;
	add.s64 	%rd9, %rd1, %rd24;
	ld.global.nc.f32 	%f50, [%rd9];
	fma.rn.f32 	%f26, %f48, %f50, %f24;
	@%p17 bra 	$L__BB2_74;
	setp.lt.u32 	%p18, %r1, %r98;
	not.b32 	%r126, %r1;
	add.s32 	%r127, %r4, %r126;
	selp.b32 	%r247, %r1, %r127, %p18;
	bra.uni 	$L__BB2_75;
$L__BB2_74:
	not.b32 	%r247, %r1;
$L__BB2_75:
	setp.lt.s32 	%p19, %r1, -1;
	add.s32 	%r128, %r247, %r78;
	mul.wide.s32 	%rd25, %r128, 4;
	add.s64 	%rd26, %rd3, %rd25;
	ld.global.nc.f32 	%f51, [%rd26];
	ld.global.nc.f32 	%f52, [%rd8+4];
	fma.rn.f32 	%f27, %f51, %f52, %f25;
	ld.global.nc.f32 	%f53, [%rd9+4];
	fma.rn.f32 	%f28, %f51, %f53, %f26;
	@%p19 bra 	$L__BB2_77;
	add.s32 	%r129, %r1, 1;
	setp.lt.u32 	%p20, %r129, %r98;
	sub.s32 	%r130, %r4, %r1;
	add.s32 	%r131, %r130, -2;
	selp.b32 	%r248, %r129, %r131, %p20;
	bra.uni 	$L__BB2_78;
$L__BB2_77:
	sub.s32 	%r248, -2, %r1;
$L__BB2_78:
	setp.lt.s32 	%p21, %r1, 1;
	add.s32 	%r132, %r248, %r78;
	mul.wide.s32 	%rd27, %r132, 4;
	add.s64 	%rd28, %rd3, %rd27;
	ld.global.nc.f32 	%f54, [%rd28];
	ld.global.nc.f32 	%f55, [%rd8+8];
	fma.rn.f32 	%f29, %f54, %f55, %f27;
	ld.global.nc.f32 	%f56, [%rd9+8];
	fma.rn.f32 	%f30, %f54, %f56, %f28;
	add.s32 	%r133, %r2, 1;
	setp.lt.s32 	%p22, %r133, %r99;
	add.s32 	%r134, %r67, -2;
	selp.b32 	%r135, %r133, %r134, %p22;
	mul.lo.s32 	%r88, %r135, %r98;
	@%p21 bra 	$L__BB2_80;
	add.s32 	%r136, %r1, -1;
	setp.gt.u32 	%p23, %r1, %r98;
	sub.s32 	%r137, %r4, %r1;
	selp.b32 	%r249, %r137, %r136, %p23;
	bra.uni 	$L__BB2_81;
$L__BB2_80:
	neg.s32 	%r249, %r1;
$L__BB2_81:
	setp.lt.s32 	%p24, %r1, 0;
	add.s32 	%r138, %r249, %r88;
	mul.wide.s32 	%rd29, %r138, 4;
	add.s64 	%rd30, %rd3, %rd29;
	ld.global.nc.f32 	%f57, [%rd30];
	add.s64 	%rd10, %rd8, %rd24;
	ld.global.nc.f32 	%f58, [%rd10];
	fma.rn.f32 	%f31, %f57, %f58, %f29;
	add.s64 	%rd11, %rd9, %rd24;
	ld.global.nc.f32 	%f59, [%rd11];
	fma.rn.f32 	%f32, %f57, %f59, %f30;
	@%p24 bra 	$L__BB2_83;
	setp.lt.u32 	%p25, %r1, %r98;
	not.b32 	%r139, %r1;
	add.s32 	%r140, %r4, %r139;
	selp.b32 	%r250, %r1, %r140, %p25;
	bra.uni 	$L__BB2_84;
$L__BB2_83:
	not.b32 	%r250, %r1;
$L__BB2_84:
	setp.lt.s32 	%p26, %r1, -1;
	add.s32 	%r141, %r250, %r88;
	mul.wide.s32 	%rd32, %r141, 4;
	add.s64 	%rd33, %rd3, %rd32;
	ld.global.nc.f32 	%f60, [%rd33];
	ld.global.nc.f32 	%f61, [%rd10+4];
	fma.rn.f32 	%f33, %f60, %f61, %f31;
	ld.global.nc.f32 	%f62, [%rd11+4];
	fma.rn.f32 	%f34, %f60, %f62, %f32;
	@%p26 bra 	$L__BB2_86;
	add.s32 	%r142, %r1, 1;
	setp.lt.u32 	%p27, %r142, %r98;
	sub.s32 	%r143, %r4, %r1;
	add.s32 	%r144, %r143, -2;
	selp.b32 	%r251, %r142, %r144, %p27;
	bra.uni 	$L__BB2_87;
$L__BB2_86:
	sub.s32 	%r251, -2, %r1;
$L__BB2_87:
	add.s32 	%r145, %r251, %r88;
	mul.wide.s32 	%rd34, %r145, 4;
	add.s64 	%rd35, %rd3, %rd34;
	ld.global.nc.f32 	%f63, [%rd35];
	ld.global.nc.f32 	%f64, [%rd10+8];
	fma.rn.f32 	%f111, %f63, %f64, %f33;
	ld.global.nc.f32 	%f65, [%rd11+8];
	fma.rn.f32 	%f110, %f63, %f65, %f34;
$L__BB2_88:
	mul.f32 	%f105, %f110, %f110;
	fma.rn.f32 	%f106, %f111, %f111, %f105;
	sqrt.rn.f32 	%f107, %f106;
	mad.lo.s32 	%r224, %r98, %r2, %r1;
	cvta.to.global.u64 	%rd76, %rd12;
	mul.wide.s32 	%rd77, %r224, 4;
	add.s64 	%rd78, %rd76, %rd77;
	st.global.f32 	[%rd78], %f107;
$L__BB2_89:
	ret;

}
	// .globl	_Z28sharpenConvolutionWithSharedPKfPfiii
.visible .entry _Z28sharpenConvolutionWithSharedPKfPfiii(
	.param .u64 .ptr .align 1 _Z28sharpenConvolutionWithSharedPKfPfiii_param_0,
	.param .u64 .ptr .align 1 _Z28sharpenConvolutionWithSharedPKfPfiii_param_1,
	.param .u32 _Z28sharpenConvolutionWithSharedPKfPfiii_param_2,
	.param .u32 _Z28sharpenConvolutionWithSharedPKfPfiii_param_3,
	.param .u32 _Z28sharpenConvolutionWithSharedPKfPfiii_param_4
)
{
	.reg .pred 	%p<45>;
	.reg .b32 	%r<198>;
	.reg .b32 	%f<71>;
	.reg .b64 	%rd<50>;

	ld.param.u64 	%rd6, [_Z28sharpenConvolutionWithSharedPKfPfiii_param_0];
	ld.param.u32 	%r103, [_Z28sharpenConvolutionWithSharedPKfPfiii_param_2];
	ld.param.u32 	%r106, [_Z28sharpenConvolutionWithSharedPKfPfiii_param_3];
	ld.param.u32 	%r105, [_Z28sharpenConvolutionWithSharedPKfPfiii_param_4];
	cvta.to.global.u64 	%rd1, %rd6;
	mov.u32 	%r107, %ctaid.x;
	mov.u32 	%r108, %ntid.x;
	mul.lo.s32 	%r1, %r107, %r108;
	mov.u32 	%r2, %tid.x;
	add.s32 	%r3, %r1, %r2;
	mov.u32 	%r109, %ctaid.y;
	mov.u32 	%r110, %ntid.y;
	mov.u32 	%r111, %tid.y;
	mad.lo.s32 	%r112, %r109, %r110, %r111;
	shr.u32 	%r113, %r105, 31;
	add.s32 	%r114, %r105, %r113;
	shr.s32 	%r5, %r114, 1;
	setp.ge.s32 	%p1, %r3, %r103;
	setp.ge.s32 	%p2, %r112, %r106;
	or.pred  	%p3, %p1, %p2;
	@%p3 bra 	$L__BB3_65;
	neg.s32 	%r172, %r5;
	setp.lt.s32 	%p4, %r105, -1;
	mov.f32 	%f69, 0f00000000;
	@%p4 bra 	$L__BB3_64;
	shl.b32 	%r7, %r106, 1;
	shl.b32 	%r8, %r103, 1;
	abs.s32 	%r9, %r5;
	add.s32 	%r10, %r5, %r9;
	add.s32 	%r115, %r10, 1;
	and.b32  	%r11, %r115, 7;
	max.s32 	%r116, %r5, %r172;
	add.s32 	%r117, %r5, %r116;
	add.s32 	%r118, %r117, 1;
	and.b32  	%r119, %r118, -8;
	neg.s32 	%r12, %r119;
	sub.s32 	%r120, %r5, %r1;
	sub.s32 	%r121, %r120, %r2;
	add.s32 	%r13, %r121, -4;
	add.s32 	%r122, %r5, %r8;
	sub.s32 	%r123, %r122, %r1;
	sub.s32 	%r14, %r123, %r2;
	mov.f32 	%f69, 0f00000000;
	mov.u64 	%rd44, constkernel;
$L__BB3_3:
	mov.u32 	%r15, %r172;
	add.s32 	%r16, %r15, %r112;
	setp.gt.s32 	%p5, %r16, -1;
	@%p5 bra 	$L__BB3_5;
	not.b32 	%r173, %r16;
	bra.uni 	$L__BB3_6;
$L__BB3_5:
	setp.lt.s32 	%p6, %r16, %r106;
	not.b32 	%r124, %r16;
	add.s32 	%r125, %r7, %r124;
	selp.b32 	%r173, %r16, %r125, %p6;
$L__BB3_6:
	neg.s32 	%r193, %r5;
	setp.lt.u32 	%p7, %r10, 7;
	mul.lo.s32 	%r21, %r173, %r103;
	add.s32 	%r126, %r15, %r5;
	mul.lo.s32 	%r174, %r126, %r105;
	add.s32 	%r23, %r174, %r5;
	@%p7 bra 	$L__BB3_34;
	sub.s32 	%r179, 3, %r5;
	sub.s32 	%r175, %r3, %r5;
	mov.u32 	%r176, %r14;
	mov.u32 	%r177, %r13;
	mov.u32 	%r178, %r12;
$L__BB3_8:
	.pragma "nounroll";
	setp.gt.s32 	%p8, %r175, -1;
	@%p8 bra 	$L__BB3_10;
	add.s32 	%r180, %r177, 3;
	bra.uni 	$L__BB3_11;
$L__BB3_10:
	setp.lt.s32 	%p9, %r175, %r103;
	add.s32 	%r127, %r176, -1;
	selp.b32 	%r180, %r175, %r127, %p9;
$L__BB3_11:
	add.s32 	%r128, %r180, %r21;
	mul.wide.s32 	%rd7, %r128, 4;
	add.s64 	%rd8, %rd1, %rd7;
	ld.global.nc.f32 	%f29, [%rd8];
	mul.wide.s32 	%rd9, %r174, 4;
	add.s64 	%rd2, %rd44, %rd9;
	ld.const.f32 	%f30, [%rd2];
	fma.rn.f32 	%f3, %f29, %f30, %f69;
	add.s32 	%r35, %r175, 1;
	setp.lt.s32 	%p10, %r35, 0;
	@%p10 bra 	$L__BB3_13;
	setp.lt.s32 	%p11, %r35, %r103;
	add.s32 	%r129, %r176, -2;
	selp.b32 	%r181, %r35, %r129, %p11;
	bra.uni 	$L__BB3_14;
$L__BB3_13:
	add.s32 	%r181, %r177, 2;
$L__BB3_14:
	add.s32 	%r130, %r181, %r21;
	mul.wide.s32 	%rd11, %r130, 4;
	add.s64 	%rd12, %rd1, %rd11;
	ld.global.nc.f32 	%f31, [%rd12];
	ld.const.f32 	%f32, [%rd2+4];
	fma.rn.f32 	%f4, %f31, %f32, %f3;
	add.s32 	%r39, %r175, 2;
	setp.lt.s32 	%p12, %r39, 0;
	@%p12 bra 	$L__BB3_16;
	setp.lt.s32 	%p13, %r39, %r103;
	add.s32 	%r131, %r176, -3;
	selp.b32 	%r182, %r39, %r131, %p13;
	bra.uni 	$L__BB3_17;
$L__BB3_16:
	add.s32 	%r182, %r177, 1;
$L__BB3_17:
	add.s32 	%r132, %r182, %r21;
	mul.wide.s32 	%rd13, %r132, 4;
	add.s64 	%rd14, %rd1, %rd13;
	ld.global.nc.f32 	%f33, [%rd14];
	ld.const.f32 	%f34, [%rd2+8];
	fma.rn.f32 	%f5, %f33, %f34, %f4;
	add.s32 	%r43, %r175, 3;
	setp.lt.s32 	%p14, %r43, 0;
	@%p14 bra 	$L__BB3_19;
	setp.lt.s32 	%p15, %r43, %r103;
	add.s32 	%r133, %r176, -4;
	selp.b32 	%r183, %r43, %r133, %p15;
	bra.uni 	$L__BB3_20;
$L__BB3_19:
	mov.u32 	%r183, %r177;
$L__BB3_20:
	add.s32 	%r134, %r183, %r21;
	mul.wide.s32 	%rd15, %r134, 4;
	add.s64 	%rd16, %rd1, %rd15;
	ld.global.nc.f32 	%f35, [%rd16];
	ld.const.f32 	%f36, [%rd2+12];
	fma.rn.f32 	%f6, %f35, %f36, %f5;
	add.s32 	%r46, %r175, 4;
	setp.lt.s32 	%p16, %r46, 0;
	@%p16 bra 	$L__BB3_22;
	setp.lt.s32 	%p17, %r46, %r103;
	add.s32 	%r135, %r176, -5;
	selp.b32 	%r184, %r46, %r135, %p17;
	bra.uni 	$L__BB3_23;
$L__BB3_22:
	add.s32 	%r184, %r177, -1;
$L__BB3_23:
	add.s32 	%r136, %r184, %r21;
	mul.wide.s32 	%rd17, %r136, 4;
	add.s64 	%rd18, %rd1, %rd17;
	ld.global.nc.f32 	%f37, [%rd18];
	ld.const.f32 	%f38, [%rd2+16];
	fma.rn.f32 	%f7, %f37, %f38, %f6;
	add.s32 	%r50, %r175, 5;
	setp.lt.s32 	%p18, %r50, 0;
	@%p18 bra 	$L__BB3_25;
	setp.lt.s32 	%p19, %r50, %r103;
	add.s32 	%r137, %r176, -6;
	selp.b32 	%r185, %r50, %r137, %p19;
	bra.uni 	$L__BB3_26;
$L__BB3_25:
	add.s32 	%r185, %r177, -2;
$L__BB3_26:
	add.s32 	%r138, %r185, %r21;
	mul.wide.s32 	%rd19, %r138, 4;
	add.s64 	%rd20, %rd1, %rd19;
	ld.global.nc.f32 	%f39, [%rd20];
	ld.const.f32 	%f40, [%rd2+20];
	fma.rn.f32 	%f8, %f39, %f40, %f7;
	add.s32 	%r54, %r175, 6;
	setp.lt.s32 	%p20, %r54, 0;
	@%p20 bra 	$L__BB3_28;
	setp.lt.s32 	%p21, %r54, %r103;
	add.s32 	%r139, %r176, -7;
	selp.b32 	%r186, %r54, %r139, %p21;
	bra.uni 	$L__BB3_29;
$L__BB3_28:
	add.s32 	%r186, %r177, -3;
$L__BB3_29:
	add.s32 	%r140, %r186, %r21;
	mul.wide.s32 	%rd21, %r140, 4;
	add.s64 	%rd22, %rd1, %rd21;
	ld.global.nc.f32 	%f41, [%rd22];
	ld.const.f32 	%f42, [%rd2+24];
	fma.rn.f32 	%f9, %f41, %f42, %f8;
	add.s32 	%r58, %r175, 7;
	setp.lt.s32 	%p22, %r58, 0;
	@%p22 bra 	$L__BB3_31;
	setp.lt.s32 	%p23, %r58, %r103;
	add.s32 	%r141, %r176, -8;
	selp.b32 	%r187, %r58, %r141, %p23;
	bra.uni 	$L__BB3_32;
$L__BB3_31:
	add.s32 	%r187, %r177, -4;
$L__BB3_32:
	add.s32 	%r142, %r187, %r21;
	mul.wide.s32 	%rd23, %r142, 4;
	add.s64 	%rd24, %rd1, %rd23;
	ld.global.nc.f32 	%f43, [%rd24];
	ld.const.f32 	%f44, [%rd2+28];
	fma.rn.f32 	%f69, %f43, %f44, %f9;
	add.s32 	%r179, %r179, 8;
	add.s32 	%r178, %r178, 8;
	add.s32 	%r177, %r177, -8;
	add.s32 	%r176, %r176, -8;
	add.s32 	%r175, %r175, 8;
	add.s32 	%r174, %r174, 8;
	setp.ne.s32 	%p24, %r178, 0;
	@%p24 bra 	$L__BB3_8;
	add.s32 	%r193, %r179, -3;
$L__BB3_34:
	setp.eq.s32 	%p25, %r11, 0;
	@%p25 bra 	$L__BB3_63;
	add.s32 	%r143, %r11, -1;
	setp.lt.u32 	%p26, %r143, 3;
	@%p26 bra 	$L__BB3_49;
	add.s32 	%r70, %r193, %r3;
	setp.lt.s32 	%p27, %r70, 0;
	@%p27 bra 	$L__BB3_38;
	setp.lt.s32 	%p28, %r70, %r103;
	not.b32 	%r144, %r70;
	add.s32 	%r145, %r8, %r144;
	selp.b32 	%r189, %r70, %r145, %p28;
	bra.uni 	$L__BB3_39;
$L__BB3_38:
	not.b32 	%r189, %r70;
$L__BB3_39:
	add.s32 	%r146, %r189, %r21;
	mul.wide.s32 	%rd25, %r146, 4;
	add.s64 	%rd26, %rd1, %rd25;
	ld.global.nc.f32 	%f46, [%rd26];
	add.s32 	%r147, %r23, %r193;
	mul.wide.s32 	%rd27, %r147, 4;
	add.s64 	%rd3, %rd44, %rd27;
	ld.const.f32 	%f47, [%rd3];
	fma.rn.f32 	%f13, %f46, %f47, %f69;
	add.s32 	%r74, %r70, 1;
	setp.lt.s32 	%p29, %r74, 0;
	@%p29 bra 	$L__BB3_41;
	setp.lt.s32 	%p30, %r74, %r103;
	sub.s32 	%r148, %r8, %r70;
	add.s32 	%r149, %r148, -2;
	selp.b32 	%r190, %r74, %r149, %p30;
	bra.uni 	$L__BB3_42;
$L__BB3_41:
	sub.s32 	%r190, -2, %r70;
$L__BB3_42:
	add.s32 	%r150, %r190, %r21;
	mul.wide.s32 	%rd29, %r150, 4;
	add.s64 	%rd30, %rd1, %rd29;
	ld.global.nc.f32 	%f48, [%rd30];
	ld.const.f32 	%f49, [%rd3+4];
	fma.rn.f32 	%f14, %f48, %f49, %f13;
	add.s32 	%r78, %r70, 2;
	setp.lt.s32 	%p31, %r78, 0;
	@%p31 bra 	$L__BB3_44;
	setp.lt.s32 	%p32, %r78, %r103;
	sub.s32 	%r151, %r8, %r70;
	add.s32 	%r152, %r151, -3;
	selp.b32 	%r191, %r78, %r152, %p32;
	bra.uni 	$L__BB3_45;
$L__BB3_44:
	sub.s32 	%r191, -3, %r70;
$L__BB3_45:
	add.s32 	%r153, %r191, %r21;
	mul.wide.s32 	%rd31, %r153, 4;
	add.s64 	%rd32, %rd1, %rd31;
	ld.global.nc.f32 	%f50, [%rd32];
	ld.const.f32 	%f51, [%rd3+8];
	fma.rn.f32 	%f15, %f50, %f51, %f14;
	add.s32 	%r82, %r70, 3;
	setp.lt.s32 	%p33, %r82, 0;
	@%p33 bra 	$L__BB3_47;
	setp.lt.s32 	%p34, %r82, %r103;
	sub.s32 	%r154, %r8, %r70;
	add.s32 	%r155, %r154, -4;
	selp.b32 	%r192, %r82, %r155, %p34;
	bra.uni 	$L__BB3_48;
$L__BB3_47:
	sub.s32 	%r192, -4, %r70;
$L__BB3_48:
	add.s32 	%r156, %r192, %r21;
	mul.wide.s32 	%rd33, %r156, 4;
	add.s64 	%rd34, %rd1, %rd33;
	ld.global.nc.f32 	%f52, [%rd34];
	ld.const.f32 	%f53, [%rd3+12];
	fma.rn.f32 	%f69, %f52, %f53, %f15;
	add.s32 	%r193, %r193, 4;
$L__BB3_49:
	add.s32 	%r158, %r10, 1;
	and.b32  	%r157, %r158, 3;
	setp.eq.s32 	%p35, %r157, 0;
	@%p35 bra 	$L__BB3_63;
	setp.eq.s32 	%p36, %r157, 1;
	@%p36 bra 	$L__BB3_58;
	add.s32 	%r88, %r193, %r3;
	setp.lt.s32 	%p37, %r88, 0;
	@%p37 bra 	$L__BB3_53;
	setp.lt.s32 	%p38, %r88, %r103;
	not.b32 	%r159, %r88;
	add.s32 	%r160, %r8, %r159;
	selp.b32 	%r194, %r88, %r160, %p38;
	bra.uni 	$L__BB3_54;
$L__BB3_53:
	not.b32 	%r194, %r88;
$L__BB3_54:
	add.s32 	%r161, %r194, %r21;
	mul.wide.s32 	%rd35, %r161, 4;
	add.s64 	%rd36, %rd1, %rd35;
	ld.global.nc.f32 	%f55, [%rd36];
	add.s32 	%r162, %r23, %r193;
	mul.wide.s32 	%rd37, %r162, 4;
	add.s64 	%rd4, %rd44, %rd37;
	ld.const.f32 	%f56, [%rd4];
	fma.rn.f32 	%f19, %f55, %f56, %f69;
	add.s32 	%r92, %r88, 1;
	setp.lt.s32 	%p39, %r92, 0;
	@%p39 bra 	$L__BB3_56;
	setp.lt.s32 	%p40, %r92, %r103;
	sub.s32 	%r163, %r8, %r88;
	add.s32 	%r164, %r163, -2;
	selp.b32 	%r195, %r92, %r164, %p40;
	bra.uni 	$L__BB3_57;
$L__BB3_56:
	sub.s32 	%r195, -2, %r88;
$L__BB3_57:
	add.s32 	%r165, %r195, %r21;
	mul.wide.s32 	%rd39, %r165, 4;
	add.s64 	%rd40, %rd1, %rd39;
	ld.global.nc.f32 	%f57, [%rd40];
	ld.const.f32 	%f58, [%rd4+4];
	fma.rn.f32 	%f69, %f57, %f58, %f19;
	add.s32 	%r193, %r193, 2;
$L__BB3_58:
	and.b32  	%r166, %r10, 1;
	setp.eq.b32 	%p41, %r166, 1;
	@%p41 bra 	$L__BB3_63;
	add.s32 	%r98, %r193, %r3;
	setp.lt.s32 	%p42, %r98, 0;
	@%p42 bra 	$L__BB3_61;
	setp.lt.s32 	%p43, %r98, %r103;
	not.b32 	%r167, %r98;
	add.s32 	%r168, %r8, %r167;
	selp.b32 	%r197, %r98, %r168, %p43;
	bra.uni 	$L__BB3_62;
$L__BB3_61:
	not.b32 	%r197, %r98;
$L__BB3_62:
	add.s32 	%r169, %r197, %r21;
	mul.wide.s32 	%rd41, %r169, 4;
	add.s64 	%rd42, %rd1, %rd41;
	ld.global.nc.f32 	%f59, [%rd42];
	add.s32 	%r170, %r23, %r193;
	mul.wide.s32 	%rd43, %r170, 4;
	add.s64 	%rd45, %rd44, %rd43;
	ld.const.f32 	%f60, [%rd45];
	fma.rn.f32 	%f69, %f59, %f60, %f69;
$L__BB3_63:
	add.s32 	%r172, %r15, 1;
	setp.ne.s32 	%p44, %r15, %r9;
	@%p44 bra 	$L__BB3_3;
$L__BB3_64:
	ld.param.u64 	%rd49, [_Z28sharpenConvolutionWithSharedPKfPfiii_param_1];
	mad.lo.s32 	%r171, %r103, %r112, %r3;
	cvta.to.global.u64 	%rd46, %rd49;
	mul.wide.s32 	%rd47, %r171, 4;
	add.s64 	%rd48, %rd46, %rd47;
	st.global.f32 	[%rd48], %f69;
$L__BB3_65:
	ret;

}
	// .globl	_Z29meanBlurConvolutionWithSharedPKfPfiii
.visible .entry _Z29meanBlurConvolutionWithSharedPKfPfiii(
	.param .u64 .ptr .align 1 _Z29meanBlurConvolutionWithSharedPKfPfiii_param_0,
	.param .u64 .ptr .align 1 _Z29meanBlurConvolutionWithSharedPKfPfiii_param_1,
	.param .u32 _Z29meanBlurConvolutionWithSharedPKfPfiii_param_2,
	.param .u32 _Z29meanBlurConvolutionWithSharedPKfPfiii_param_3,
	.param .u32 _Z29meanBlurConvolutionWithSharedPKfPfiii_param_4
)
{
	.reg .pred 	%p<45>;
	.reg .b32 	%r<198>;
	.reg .b32 	%f<71>;
	.reg .b64 	%rd<50>;

	ld.param.u64 	%rd6, [_Z29meanBlurConvolutionWithSharedPKfPfiii_param_0];
	ld.param.u32 	%r103, [_Z29meanBlurConvolutionWithSharedPKfPfiii_param_2];
	ld.param.u32 	%r106, [_Z29meanBlurConvolutionWithSharedPKfPfiii_param_3];
	ld.param.u32 	%r105, [_Z29meanBlurConvolutionWithSharedPKfPfiii_param_4];
	cvta.to.global.u64 	%rd1, %rd6;
	mov.u32 	%r107, %ctaid.x;
	mov.u32 	%r108, %ntid.x;
	mul.lo.s32 	%r1, %r107, %r108;
	mov.u32 	%r2, %tid.x;
	add.s32 	%r3, %r1, %r2;
	mov.u32 	%r109, %ctaid.y;
	mov.u32 	%r110, %ntid.y;
	mov.u32 	%r111, %tid.y;
	mad.lo.s32 	%r112, %r109, %r110, %r111;
	shr.u32 	%r113, %r105, 31;
	add.s32 	%r114, %r105, %r113;
	shr.s32 	%r5, %r114, 1;
	setp.ge.s32 	%p1, %r3, %r103;
	setp.ge.s32 	%p2, %r112, %r106;
	or.pred  	%p3, %p1, %p2;
	@%p3 bra 	$L__BB4_65;
	neg.s32 	%r172, %r5;
	setp.lt.s32 	%p4, %r105, -1;
	mov.f32 	%f69, 0f00000000;
	@%p4 bra 	$L__BB4_64;
	shl.b32 	%r7, %r106, 1;
	shl.b32 	%r8, %r103, 1;
	abs.s32 	%r9, %r5;
	add.s32 	%r10, %r5, %r9;
	add.s32 	%r115, %r10, 1;
	and.b32  	%r11, %r115, 7;
	max.s32 	%r116, %r5, %r172;
	add.s32 	%r117, %r5, %r116;
	add.s32 	%r118, %r117, 1;
	and.b32  	%r119, %r118, -8;
	neg.s32 	%r12, %r119;
	sub.s32 	%r120, %r5, %r1;
	sub.s32 	%r121, %r120, %r2;
	add.s32 	%r13, %r121, -4;
	add.s32 	%r122, %r5, %r8;
	sub.s32 	%r123, %r122, %r1;
	sub.s32 	%r14, %r123, %r2;
	mov.f32 	%f69, 0f00000000;
	mov.u64 	%rd44, constkernel;
$L__BB4_3:
	mov.u32 	%r15, %r172;
	add.s32 	%r16, %r15, %r112;
	setp.gt.s32 	%p5, %r16, -1;
	@%p5 bra 	$L__BB4_5;
	not.b32 	%r173, %r16;
	bra.uni 	$L__BB4_6;
$L__BB4_5:
	setp.lt.s32 	%p6, %r16, %r106;
	not.b32 	%r124, %r16;
	add.s32 	%r125, %r7, %r124;
	selp.b32 	%r173, %r16, %r125, %p6;
$L__BB4_6:
	neg.s32 	%r193, %r5;
	setp.lt.u32 	%p7, %r10, 7;
	mul.lo.s32 	%r21, %r173, %r103;
	add.s32 	%r126, %r15, %r5;
	mul.lo.s32 	%r174, %r126, %r105;
	add.s32 	%r23, %r174, %r5;
	@%p7 bra 	$L__BB4_34;
	sub.s32 	%r179, 3, %r5;
	sub.s32 	%r175, %r3, %r5;
	mov.u32 	%r176, %r14;
	mov.u32 	%r177, %r13;
	mov.u32 	%r178, %r12;
$L__BB4_8:
	.pragma "nounroll";
	setp.gt.s32 	%p8, %r175, -1;
	@%p8 bra 	$L__BB4_10;
	add.s32 	%r180, %r177, 3;
	bra.uni 	$L__BB4_11;
$L__BB4_10:
	setp.lt.s32 	%p9, %r175, %r103;
	add.s32 	%r127, %r176, -1;
	selp.b32 	%r180, %r175, %r127, %p9;
$L__BB4_11:
	add.s32 	%r128, %r180, %r21;
	mul.wide.s32 	%rd7, %r128, 4;
	add.s64 	%rd8, %rd1, %rd7;
	ld.global.nc.f32 	%f29, [%rd8];
	mul.wide.s32 	%rd9, %r174, 4;
	add.s64 	%rd2, %rd44, %rd9;
	ld.const.f32 	%f30, [%rd2];
	fma.rn.f32 	%f3, %f29, %f30, %f69;
	add.s32 	%r35, %r175, 1;
	setp.lt.s32 	%p10, %r35, 0;
	@%p10 bra 	$L__BB4_13;
	setp.lt.s32 	%p11, %r35, %r103;
	add.s32 	%r129, %r176, -2;
	selp.b32 	%r181, %r35, %r129, %p11;
	bra.uni 	$L__BB4_14;
$L__BB4_13:
	add.s32 	%r181, %r177, 2;
$L__BB4_14:
	add.s32 	%r130, %r181, %r21;
	mul.wide.s32 	%rd11, %r130, 4;
	add.s64 	%rd12, %rd1, %rd11;
	ld.global.nc.f32 	%f31, [%rd12];
	ld.const.f32 	%f32, [%rd2+4];
	fma.rn.f32 	%f4, %f31, %f32, %f3;
	add.s32 	%r39, %r175, 2;
	setp.lt.s32 	%p12, %r39, 0;
	@%p12 bra 	$L__BB4_16;
	setp.lt.s32 	%p13, %r39, %r103;
	add.s32 	%r131, %r176, -3;
	selp.b32 	%r182, %r39, %r131, %p13;
	bra.uni 	$L__BB4_17;
$L__BB4_16:
	add.s32 	%r182, %r177, 1;
$L__BB4_17:
	add.s32 	%r132, %r182, %r21;
	mul.wide.s32 	%rd13, %r132, 4;
	add.s64 	%rd14, %rd1, %rd13;
	ld.global.nc.f32 	%f33, [%rd14];
	ld.const.f32 	%f34, [%rd2+8];
	fma.rn.f32 	%f5, %f33, %f34, %f4;
	add.s32 	%r43, %r175, 3;
	setp.lt.s32 	%p14, %r43, 0;
	@%p14 bra 	$L__BB4_19;
	setp.lt.s32 	%p15, %r43, %r103;
	add.s32 	%r133, %r176, -4;
	selp.b32 	%r183, %r43, %r133, %p15;
	bra.uni 	$L__BB4_20;
$L__BB4_19:
	mov.u32 	%r183, %r177;
$L__BB4_20:
	add.s32 	%r134, %r183, %r21;
	mul.wide.s32 	%rd15, %r134, 4;
	add.s64 	%rd16, %rd1, %rd15;
	ld.global.nc.f32 	%f35, [%rd16];
	ld.const.f32 	%f36, [%rd2+12];
	fma.rn.f32 	%f6, %f35, %f36, %f5;
	add.s32 	%r46, %r175, 4;
	setp.lt.s32 	%p16, %r46, 0;
	@%p16 bra 	$L__BB4_22;
	setp.lt.s32 	%p17, %r46, %r103;
	add.s32 	%r135, %r176, -5;
	selp.b32 	%r184, %r46, %r135, %p17;
	bra.uni 	$L__BB4_23;
$L__BB4_22:
	add.s32 	%r184, %r177, -1;
$L__BB4_23:
	add.s32 	%r136, %r184, %r21;
	mul.wide.s32 	%rd17, %r136, 4;
	add.s64 	%rd18, %rd1, %rd17;
	ld.global.nc.f32 	%f37, [%rd18];
	ld.const.f32 	%f38, [%rd2+16];
	fma.rn.f32 	%f7, %f37, %f38, %f6;
	add.s32 	%r50, %r175, 5;
	setp.lt.s32 	%p18, %r50, 0;
	@%p18 bra 	$L__BB4_25;
	setp.lt.s32 	%p19, %r50, %r103;
	add.s32 	%r137, %r176, -6;
	selp.b32 	%r185, %r50, %r137, %p19;
	bra.uni 	$L__BB4_26;
$L__BB4_25:
	add.s32 	%r185, %r177, -2;
$L__BB4_26:
	add.s32 	%r138, %r185, %r21;
	mul.wide.s32 	%rd19, %r138, 4;
	add.s64 	%rd20, %rd1, %rd19;
	ld.global.nc.f32 	%f39, [%rd20];
	ld.const.f32 	%f40, [%rd2+20];
	fma.rn.f32 	%f8, %f39, %f40, %f7;
	add.s32 	%r54, %r175, 6;
	setp.lt.s32 	%p20, %r54, 0;
	@%p20 bra 	$L__BB4_28;
	setp.lt.s32 	%p21, %r54, %r103;
	add.s32 	%r139, %r176, -7;
	selp.b32 	%r186, %r54, %r139, %p21;
	bra.uni 	$L__BB4_29;
$L__BB4_28:
	add.s32 	%r186, %r177, -3;
$L__BB4_29:
	add.s32 	%r140, %r186, %r21;
	mul.wide.s32 	%rd21, %r140, 4;
	add.s64 	%rd22, %rd1, %rd21;
	ld.global.nc.f32 	%f41, [%rd22];
	ld.const.f32 	%f42, [%rd2+24];
	fma.rn.f32 	%f9, %f41, %f42, %f8;
	add.s32 	%r58, %r175, 7;
	setp.lt.s32 	%p22, %r58, 0;
	@%p22 bra 	$L__BB4_31;
	setp.lt.s32 	%p23, %r58, %r103;
	add.s32 	%r141, %r176, -8;
	selp.b32 	%r187, %r58, %r141, %p23;
	bra.uni 	$L__BB4_32;
$L__BB4_31:
	add.s32 	%r187, %r177, -4;
$L__BB4_32:
	add.s32 	%r142, %r187, %r21;
	mul.wide.s32 	%rd23, %r142, 4;
	add.s64 	%rd24, %rd1, %rd23;
	ld.global.nc.f32 	%f43, [%rd24];
	ld.const.f32 	%f44, [%rd2+28];
	fma.rn.f32 	%f69, %f43, %f44, %f9;
	add.s32 	%r179, %r179, 8;
	add.s32 	%r178, %r178, 8;
	add.s32 	%r177, %r177, -8;
	add.s32 	%r176, %r176, -8;
	add.s32 	%r175, %r175, 8;
	add.s32 	%r174, %r174, 8;
	setp.ne.s32 	%p24, %r178, 0;
	@%p24 bra 	$L__BB4_8;
	add.s32 	%r193, %r179, -3;
$L__BB4_34:
	setp.eq.s32 	%p25, %r11, 0;
	@%p25 bra 	$L__BB4_63;
	add.s32 	%r143, %r11, -1;
	setp.lt.u32 	%p26, %r143, 3;
	@%p26 bra 	$L__BB4_49;
	add.s32 	%r70, %r193, %r3;
	setp.lt.s32 	%p27, %r70, 0;
	@%p27 bra 	$L__BB4_38;
	setp.lt.s32 	%p28, %r70, %r103;
	not.b32 	%r144, %r70;
	add.s32 	%r145, %r8, %r144;
	selp.b32 	%r189, %r70, %r145, %p28;
	bra.uni 	$L__BB4_39;
$L__BB4_38:
	not.b32 	%r189, %r70;
$L__BB4_39:
	add.s32 	%r146, %r189, %r21;
	mul.wide.s32 	%rd25, %r146, 4;
	add.s64 	%rd26, %rd1, %rd25;
	ld.global.nc.f32 	%f46, [%rd26];
	add.s32 	%r147, %r23, %r193;
	mul.wide.s32 	%rd27, %r147, 4;
	add.s64 	%rd3, %rd44, %rd27;
	ld.const.f32 	%f47, [%rd3];
	fma.rn.f32 	%f13, %f46, %f47, %f69;
	add.s32 	%r74, %r70, 1;
	setp.lt.s32 	%p29, %r74, 0;
	@%p29 bra 	$L__BB4_41;
	setp.lt.s32 	%p30, %r74, %r103;
	sub.s32 	%r148, %r8, %r70;
	add.s32 	%r149, %r148, -2;
	selp.b32 	%r190, %r74, %r149, %p30;
	bra.uni 	$L__BB4_42;
$L__BB4_41:
	sub.s32 	%r190, -2, %r70;
$L__BB4_42:
	add.s32 	%r150, %r190, %r21;
	mul.wide.s32 	%rd29, %r150, 4;
	add.s64 	%rd30, %rd1, %rd29;
	ld.global.nc.f32 	%f48, [%rd30];
	ld.const.f32 	%f49, [%rd3+4];
	fma.rn.f32 	%f14, %f48, %f49, %f13;
	add.s32 	%r78, %r70, 2;
	setp.lt.s32 	%p31, %r78, 0;
	@%p31 bra 	$L__BB4_44;
	setp.lt.s32 	%p32, %r78, %r103;
	sub.s32 	%r151, %r8, %r70;
	add.s32 	%r152, %r151, -3;
	selp.b32 	%r191, %r78, %r152, %p32;
	bra.uni 	$L__BB4_45;
$L__BB4_44:
	sub.s32 	%r191, -3, %r70;
$L__BB4_45:
	add.s32 	%r153, %r191, %r21;
	mul.wide.s32 	%rd31, %r153, 4;
	add.s64 	%rd32, %rd1, %rd31;
	ld.global.nc.f32 	%f50, [%rd32];
	ld.const.f32 	%f51, [%rd3+8];
	fma.rn.f32 	%f15, %f50, %f51, %f14;
	add.s32 	%r82, %r70, 3;
	setp.lt.s32 	%p33, %r82, 0;
	@%p33 bra 	$L__BB4_47;
	setp.lt.s32 	%p34, %r82, %r103;
	sub.s32 	%r154, %r8, %r70;
	add.s32 	%r155, %r154, -4;
	selp.b32 	%r192, %r82, %r155, %p34;
	bra.uni 	$L__BB4_48;
$L__BB4_47:
	sub.s32 	%r192, -4, %r70;
$L__BB4_48:
	add.s32 	%r156, %r192, %r21;
	mul.wide.s32 	%rd33, %r156, 4;
	add.s64 	%rd34, %rd1, %rd33;
	ld.global.nc.f32 	%f52, [%rd34];
	ld.const.f32 	%f53, [%rd3+12];
	fma.rn.f32 	%f69, %f52, %f53, %f15;
	add.s32 	%r193, %r193, 4;
$L__BB4_49:
	add.s32 	%r158, %r10, 1;
	and.b32  	%r157, %r158, 3;
	setp.eq.s32 	%p35, %r157, 0;
	@%p35 bra 	$L__BB4_63;
	setp.eq.s32 	%p36, %r157, 1;
	@%p36 bra 	$L__BB4_58;
	add.s32 	%r88, %r193, %r3;
	setp.lt.s32 	%p37, %r88, 0;
	@%p37 bra 	$L__BB4_53;
	setp.lt.s32 	%p38, %r88, %r103;
	not.b32 	%r159, %r88;
	add.s32 	%r160, %r8, %r159;
	selp.b32 	%r194, %r88, %r160, %p38;
	bra.uni 	$L__BB4_54;
$L__BB4_53:
	not.b32 	%r194, %r88;
$L__BB4_54:
	add.s32 	%r161, %r194, %r21;
	mul.wide.s32 	%rd35, %r161, 4;
	add.s64 	%rd36, %rd1, %rd35;
	ld.global.nc.f32 	%f55, [%rd36];
	add.s32 	%r162, %r23, %r193;
	mul.wide.s32 	%rd37, %r162, 4;
	add.s64 	%rd4, %rd44, %rd37;
	ld.const.f32 	%f56, [%rd4];
	fma.rn.f32 	%f19, %f55, %f56, %f69;
	add.s32 	%r92, %r88, 1;
	setp.lt.s32 	%p39, %r92, 0;
	@%p39 bra 	$L__BB4_56;
	setp.lt.s32 	%p40, %r92, %r103;
	sub.s32 	%r163, %r8, %r88;
	add.s32 	%r164, %r163, -2;
	selp.b32 	%r195, %r92, %r164, %p40;
	bra.uni 	$L__BB4_57;
$L__BB4_56:
	sub.s32 	%r195, -2, %r88;
$L__BB4_57:
	add.s32 	%r165, %r195, %r21;
	mul.wide.s32 	%rd39, %r165, 4;
	add.s64 	%rd40, %rd1, %rd39;
	ld.global.nc.f32 	%f57, [%rd40];
	ld.const.f32 	%f58, [%rd4+4];
	fma.rn.f32 	%f69, %f57, %f58, %f19;
	add.s32 	%r193, %r193, 2;
$L__BB4_58:
	and.b32  	%r166, %r10, 1;
	setp.eq.b32 	%p41, %r166, 1;
	@%p41 bra 	$L__BB4_63;
	add.s32 	%r98, %r193, %r3;
	setp.lt.s32 	%p42, %r98, 0;
	@%p42 bra 	$L__BB4_61;
	setp.lt.s32 	%p43, %r98, %r103;
	not.b32 	%r167, %r98;
	add.s32 	%r168, %r8, %r167;
	selp.b32 	%r197, %r98, %r168, %p43;
	bra.uni 	$L__BB4_62;
$L__BB4_61:
	not.b32 	%r197, %r98;
$L__BB4_62:
	add.s32 	%r169, %r197, %r21;
	mul.wide.s32 	%rd41, %r169, 4;
	add.s64 	%rd42, %rd1, %rd41;
	ld.global.nc.f32 	%f59, [%rd42];
	add.s32 	%r170, %r23, %r193;
	mul.wide.s32 	%rd43, %r170, 4;
	add.s64 	%rd45, %rd44, %rd43;
	ld.const.f32 	%f60, [%rd45];
	fma.rn.f32 	%f69, %f59, %f60, %f69;
$L__BB4_63:
	add.s32 	%r172, %r15, 1;
	setp.ne.s32 	%p44, %r15, %r9;
	@%p44 bra 	$L__BB4_3;
$L__BB4_64:
	ld.param.u64 	%rd49, [_Z29meanBlurConvolutionWithSharedPKfPfiii_param_1];
	mad.lo.s32 	%r171, %r103, %r112, %r3;
	cvta.to.global.u64 	%rd46, %rd49;
	mul.wide.s32 	%rd47, %r171, 4;
	add.s64 	%rd48, %rd46, %rd47;
	st.global.f32 	[%rd48], %f69;
$L__BB4_65:
	ret;

}
	// .globl	_Z30laplacianConvolutionWithSharedPKfPfiii
.visible .entry _Z30laplacianConvolutionWithSharedPKfPfiii(
	.param .u64 .ptr .align 1 _Z30laplacianConvolutionWithSharedPKfPfiii_param_0,
	.param .u64 .ptr .align 1 _Z30laplacianConvolutionWithSharedPKfPfiii_param_1,
	.param .u32 _Z30laplacianConvolutionWithSharedPKfPfiii_param_2,
	.param .u32 _Z30laplacianConvolutionWithSharedPKfPfiii_param_3,
	.param .u32 _Z30laplacianConvolutionWithSharedPKfPfiii_param_4
)
{
	.reg .pred 	%p<45>;
	.reg .b32 	%r<198>;
	.reg .b32 	%f<71>;
	.reg .b64 	%rd<50>;

	ld.param.u64 	%rd6, [_Z30laplacianConvolutionWithSharedPKfPfiii_param_0];
	ld.param.u32 	%r103, [_Z30laplacianConvolutionWithSharedPKfPfiii_param_2];
	ld.param.u32 	%r106, [_Z30laplacianConvolutionWithSharedPKfPfiii_param_3];
	ld.param.u32 	%r105, [_Z30laplacianConvolutionWithSharedPKfPfiii_param_4];
	cvta.to.global.u64 	%rd1, %rd6;
	mov.u32 	%r107, %ctaid.x;
	mov.u32 	%r108, %ntid.x;
	mul.lo.s32 	%r1, %r107, %r108;
	mov.u32 	%r2, %tid.x;
	add.s32 	%r3, %r1, %r2;
	mov.u32 	%r109, %ctaid.y;
	mov.u32 	%r110, %ntid.y;
	mov.u32 	%r111, %tid.y;
	mad.lo.s32 	%r112, %r109, %r110, %r111;
	shr.u32 	%r113, %r105, 31;
	add.s32 	%r114, %r105, %r113;
	shr.s32 	%r5, %r114, 1;
	setp.ge.s32 	%p1, %r3, %r103;
	setp.ge.s32 	%p2, %r112, %r106;
	or.pred  	%p3, %p1, %p2;
	@%p3 bra 	$L__BB5_65;
	neg.s32 	%r172, %r5;
	setp.lt.s32 	%p4, %r105, -1;
	mov.f32 	%f69, 0f00000000;
	@%p4 bra 	$L__BB5_64;
	shl.b32 	%r7, %r106, 1;
	shl.b32 	%r8, %r103, 1;
	abs.s32 	%r9, %r5;
	add.s32 	%r10, %r5, %r9;
	add.s32 	%r115, %r10, 1;
	and.b32  	%r11, %r115, 7;
	max.s32 	%r116, %r5, %r172;
	add.s32 	%r117, %r5, %r116;
	add.s32 	%r118, %r117, 1;
	and.b32  	%r119, %r118, -8;
	neg.s32 	%r12, %r119;
	sub.s32 	%r120, %r5, %r1;
	sub.s32 	%r121, %r120, %r2;
	add.s32 	%r13, %r121, -4;
	add.s32 	%r122, %r5, %r8;
	sub.s32 	%r123, %r122, %r1;
	sub.s32 	%r14, %r123, %r2;
	mov.f32 	%f69, 0f00000000;
	mov.u64 	%rd44, constkernel;
$L__BB5_3:
	mov.u32 	%r15, %r172;
	add.s32 	%r16, %r15, %r112;
	setp.gt.s32 	%p5, %r16, -1;
	@%p5 bra 	$L__BB5_5;
	not.b32 	%r173, %r16;
	bra.uni 	$L__BB5_6;
$L__BB5_5:
	setp.lt.s32 	%p6, %r16, %r106;
	not.b32 	%r124, %r16;
	add.s32 	%r125, %r7, %r124;
	selp.b32 	%r173, %r16, %r125, %p6;
$L__BB5_6:
	neg.s32 	%r193, %r5;
	setp.lt.u32 	%p7, %r10, 7;
	mul.lo.s32 	%r21, %r173, %r103;
	add.s32 	%r126, %r15, %r5;
	mul.lo.s32 	%r174, %r126, %r105;
	add.s32 	%r23, %r174, %r5;
	@%p7 bra 	$L__BB5_34;
	sub.s32 	%r179, 3, %r5;
	sub.s32 	%r175, %r3, %r5;
	mov.u32 	%r176, %r14;
	mov.u32 	%r177, %r13;
	mov.u32 	%r178, %r12;
$L__BB5_8:
	.pragma "nounroll";
	setp.gt.s32 	%p8, %r175, -1;
	@%p8 bra 	$L__BB5_10;
	add.s32 	%r180, %r177, 3;
	bra.uni 	$L__BB5_11;
$L__BB5_10:
	setp.lt.s32 	%p9, %r175, %r103;
	add.s32 	%r127, %r176, -1;
	selp.b32 	%r180, %r175, %r127, %p9;
$L__BB5_11:
	add.s32 	%r128, %r180, %r21;
	mul.wide.s32 	%rd7, %r128, 4;
	add.s64 	%rd8, %rd1, %rd7;
	ld.global.nc.f32 	%f29, [%rd8];
	mul.wide.s32 	%rd9, %r174, 4;
	add.s64 	%rd2, %rd44, %rd9;
	ld.const.f32 	%f30, [%rd2];
	fma.rn.f32 	%f3, %f29, %f30, %f69;
	add.s32 	%r35, %r175, 1;
	setp.lt.s32 	%p10, %r35, 0;
	@%p10 bra 	$L__BB5_13;
	setp.lt.s32 	%p11, %r35, %r103;
	add.s32 	%r129, %r176, -2;
	selp.b32 	%r181, %r35, %r129, %p11;
	bra.uni 	$L__BB5_14;
$L__BB5_13:
	add.s32 	%r181, %r177, 2;
$L__BB5_14:
	add.s32 	%r130, %r181, %r21;
	mul.wide.s32 	%rd11, %r130, 4;
	add.s64 	%rd12, %rd1, %rd11;
	ld.global.nc.f32 	%f31, [%rd12];
	ld.const.f32 	%f32, [%rd2+4];
	fma.rn.f32 	%f4, %f31, %f32, %f3;
	add.s32 	%r39, %r175, 2;
	setp.lt.s32 	%p12, %r39, 0;
	@%p12 bra 	$L__BB5_16;
	setp.lt.s32 	%p13, %r39, %r103;
	add.s32 	%r131, %r176, -3;
	selp.b32 	%r182, %r39, %r131, %p13;
	bra.uni 	$L__BB5_17;
$L__BB5_16:
	add.s32 	%r182, %r177, 1;
$L__BB5_17:
	add.s32 	%r132, %r182, %r21;
	mul.wide.s32 	%rd13, %r132, 4;
	add.s64 	%rd14, %rd1, %rd13;
	ld.global.nc.f32 	%f33, [%rd14];
	ld.const.f32 	%f34, [%rd2+8];
	fma.rn.f32 	%f5, %f33, %f34, %f4;
	add.s32 	%r43, %r175, 3;
	setp.lt.s32 	%p14, %r43, 0;
	@%p14 bra 	$L__BB5_19;
	setp.lt.s32 	%p15, %r43, %r103;
	add.s32 	%r133, %r176, -4;
	selp.b32 	%r183, %r43, %r133, %p15;
	bra.uni 	$L__BB5_20;
$L__BB5_19:
	mov.u32 	%r183, %r177;
$L__BB5_20:
	add.s32 	%r134, %r183, %r21;
	mul.wide.s32 	%rd15, %r134, 4;
	add.s64 	%rd16, %rd1, %rd15;
	ld.global.nc.f32 	%f35, [%rd16];
	ld.const.f32 	%f36, [%rd2+12];
	fma.rn.f32 	%f6, %f35, %f36, %f5;
	add.s32 	%r46, %r175, 4;
	setp.lt.s32 	%p16, %r46, 0;
	@%p16 bra 	$L__BB5_22;
	setp.lt.s32 	%p17, %r46, %r103;
	add.s32 	%r135, %r176, -5;
	selp.b32 	%r184, %r46, %r135, %p17;
	bra.uni 	$L__BB5_23;
$L__BB5_22:
	add.s32 	%r184, %r177, -1;
$L__BB5_23:
	add.s32 	%r136, %r184, %r21;
	mul.wide.s32 	%rd17, %r136, 4;
	add.s64 	%rd18, %rd1, %rd17;
	ld.global.nc.f32 	%f37, [%rd18];
	ld.const.f32 	%f38, [%rd2+16];
	fma.rn.f32 	%f7, %f37, %f38, %f6;
	add.s32 	%r50, %r175, 5;
	setp.lt.s32 	%p18, %r50, 0;
	@%p18 bra 	$L__BB5_25;
	setp.lt.s32 	%p19, %r50, %r103;
	add.s32 	%r137, %r176, -6;
	selp.b32 	%r185, %r50, %r137, %p19;
	bra.uni 	$L__BB5_26;
$L__BB5_25:
	add.s32 	%r185, %r177, -2;
$L__BB5_26:
	add.s32 	%r138, %r185, %r21;
	mul.wide.s32 	%rd19, %r138, 4;
	add.s64 	%rd20, %rd1, %rd19;
	ld.global.nc.f32 	%f39, [%rd20];
	ld.const.f32 	%f40, [%rd2+20];
	fma.rn.f32 	%f8, %f39, %f40, %f7;
	add.s32 	%r54, %r175, 6;
	setp.lt.s32 	%p20, %r54, 0;
	@%p20 bra 	$L__BB5_28;
	setp.lt.s32 	%p21, %r54, %r103;
	add.s32 	%r139, %r176, -7;
	selp.b32 	%r186, %r54, %r139, %p21;
	bra.uni 	$L__BB5_29;
$L__BB5_28:
	add.s32 	%r186, %r177, -3;
$L__BB5_29:
	add.s32 	%r140, %r186, %r21;
	mul.wide.s32 	%rd21, %r140, 4;
	add.s64 	%rd22, %rd1, %rd21;
	ld.global.nc.f32 	%f41, [%rd22];
	ld.const.f32 	%f42, [%rd2+24];
	fma.rn.f32 	%f9, %f41, %f42, %f8;
	add.s32 	%r58, %r175, 7;
	setp.lt.s32 	%p22, %r58, 0;
	@%p22 bra 	$L__BB5_31;
	setp.lt.s32 	%p23, %r58, %r103;
	add.s32 	%r141, %r176, -8;
	selp.b32 	%r187, %r58, %r141, %p23;
	bra.uni 	$L__BB5_32;
$L__BB5_31:
	add.s32 	%r187, %r177, -4;
$L__BB5_32:
	add.s32 	%r142, %r187, %r21;
	mul.wide.s32 	%rd23, %r142, 4;
	add.s64 	%rd24, %rd1, %rd23;
	ld.global.nc.f32 	%f43, [%rd24];
	ld.const.f32 	%f44, [%rd2+28];
	fma.rn.f32 	%f69, %f43, %f44, %f9;
	add.s32 	%r179, %r179, 8;
	add.s32 	%r178, %r178, 8;
	add.s32 	%r177, %r177, -8;
	add.s32 	%r176, %r176, -8;
	add.s32 	%r175, %r175, 8;
	add.s32 	%r174, %r174, 8;
	setp.ne.s32 	%p24, %r178, 0;
	@%p24 bra 	$L__BB5_8;
	add.s32 	%r193, %r179, -3;
$L__BB5_34:
	setp.eq.s32 	%p25, %r11, 0;
	@%p25 bra 	$L__BB5_63;
	add.s32 	%r143, %r11, -1;
	setp.lt.u32 	%p26, %r143, 3;
	@%p26 bra 	$L__BB5_49;
	add.s32 	%r70, %r193, %r3;
	setp.lt.s32 	%p27, %r70, 0;
	@%p27 bra 	$L__BB5_38;
	setp.lt.s32 	%p28, %r70, %r103;
	not.b32 	%r144, %r70;
	add.s32 	%r145, %r8, %r144;
	selp.b32 	%r189, %r70, %r145, %p28;
	bra.uni 	$L__BB5_39;
$L__BB5_38:
	not.b32 	%r189, %r70;
$L__BB5_39:
	add.s32 	%r146, %r189, %r21;
	mul.wide.s32 	%rd25, %r146, 4;
	add.s64 	%rd26, %rd1, %rd25;
	ld.global.nc.f32 	%f46, [%rd26];
	add.s32 	%r147, %r23, %r193;
	mul.wide.s32 	%rd27, %r147, 4;
	add.s64 	%rd3, %rd44, %rd27;
	ld.const.f32 	%f47, [%rd3];
	fma.rn.f32 	%f13, %f46, %f47, %f69;
	add.s32 	%r74, %r70, 1;
	setp.lt.s32 	%p29, %r74, 0;
	@%p29 bra 	$L__BB5_41;
	setp.lt.s32 	%p30, %r74, %r103;
	sub.s32 	%r148, %r8, %r70;
	add.s32 	%r149, %r148, -2;
	selp.b32 	%r190, %r74, %r149, %p30;
	bra.uni 	$L__BB5_42;
$L__BB5_41:
	sub.s32 	%r190, -2, %r70;
$L__BB5_42:
	add.s32 	%r150, %r190, %r21;
	mul.wide.s32 	%rd29, %r150, 4;
	add.s64 	%rd30, %rd1, %rd29;
	ld.global.nc.f32 	%f48, [%rd30];
	ld.const.f32 	%f49, [%rd3+4];
	fma.rn.f32 	%f14, %f48, %f49, %f13;
	add.s32 	%r78, %r70, 2;
	setp.lt.s32 	%p31, %r78, 0;
	@%p31 bra 	$L__BB5_44;
	setp.lt.s32 	%p32, %r78, %r103;
	sub.s32 	%r151, %r8, %r70;
	add.s32 	%r152, %r151, -3;
	selp.b32 	%r191, %r78, %r152, %p32;
	bra.uni 	$L__BB5_45;
$L__BB5_44:
	sub.s32 	%r191, -3, %r70;
$L__BB5_45:
	add.s32 	%r153, %r191, %r21;
	mul.wide.s32 	%rd31, %r153, 4;
	add.s64 	%rd32, %rd1, %rd31;
	ld.global.nc.f32 	%f50, [%rd32];
	ld.const.f32 	%f51, [%rd3+8];
	fma.rn.f32 	%f15, %f50, %f51, %f14;
	add.s32 	%r82, %r70, 3;
	setp.lt.s32 	%p33, %r82, 0;
	@%p33 bra 	$L__BB5_47;
	setp.lt.s32 	%p34, %r82, %r103;
	sub.s32 	%r154, %r8, %r70;
	add.s32 	%r155, %r154, -4;
	selp.b32 	%r192, %r82, %r155, %p34;
	bra.uni 	$L__BB5_48;
$L__BB5_47:
	sub.s32 	%r192, -4, %r70;
$L__BB5_48:
	add.s32 	%r156, %r192, %r21;
	mul.wide.s32 	%rd33, %r156, 4;
	add.s64 	%rd34, %rd1, %rd33;
	ld.global.nc.f32 	%f52, [%rd34];
	ld.const.f32 	%f53, [%rd3+12];
	fma.rn.f32 	%f69, %f52, %f53, %f15;
	add.s32 	%r193, %r193, 4;
$L__BB5_49:
	add.s32 	%r158, %r10, 1;
	and.b32  	%r157, %r158, 3;
	setp.eq.s32 	%p35, %r157, 0;
	@%p35 bra 	$L__BB5_63;
	setp.eq.s32 	%p36, %r157, 1;
	@%p36 bra 	$L__BB5_58;
	add.s32 	%r88, %r193, %r3;
	setp.lt.s32 	%p37, %r88, 0;
	@%p37 bra 	$L__BB5_53;
	setp.lt.s32 	%p38, %r88, %r103;
	not.b32 	%r159, %r88;
	add.s32 	%r160, %r8, %r159;
	selp.b32 	%r194, %r88, %r160, %p38;
	bra.uni 	$L__BB5_54;
$L__BB5_53:
	not.b32 	%r194, %r88;
$L__BB5_54:
	add.s32 	%r161, %r194, %r21;
	mul.wide.s32 	%rd35, %r161, 4;
	add.s64 	%rd36, %rd1, %rd35;
	ld.global.nc.f32 	%f55, [%rd36];
	add.s32 	%r162, %r23, %r193;
	mul.wide.s32 	%rd37, %r162, 4;
	add.s64 	%rd4, %rd44, %rd37;
	ld.const.f32 	%f56, [%rd4];
	fma.rn.f32 	%f19, %f55, %f56, %f69;
	add.s32 	%r92, %r88, 1;
	setp.lt.s32 	%p39, %r92, 0;
	@%p39 bra 	$L__BB5_56;
	setp.lt.s32 	%p40, %r92, %r103;
	sub.s32 	%r163, %r8, %r88;
	add.s32 	%r164, %r163, -2;
	selp.b32 	%r195, %r92, %r164, %p40;
	bra.uni 	$L__BB5_57;
$L__BB5_56:
	sub.s32 	%r195, -2, %r88;
$L__BB5_57:
	add.s32 	%r165, %r195, %r21;
	mul.wide.s32 	%rd39, %r165, 4;
	add.s64 	%rd40, %rd1, %rd39;
	ld.global.nc.f32 	%f57, [%rd40];
	ld.const.f32 	%f58, [%rd4+4];
	fma.rn.f32 	%f69, %f57, %f58, %f19;
	add.s32 	%r193, %r193, 2;
$L__BB5_58:
	and.b32  	%r166, %r10, 1;
	setp.eq.b32 	%p41, %r166, 1;
	@%p41 bra 	$L__BB5_63;
	add.s32 	%r98, %r193, %r3;
	setp.lt.s32 	%p42, %r98, 0;
	@%p42 bra 	$L__BB5_61;
	setp.lt.s32 	%p43, %r98, %r103;
	not.b32 	%r167, %r98;
	add.s32 	%r168, %r8, %r167;
	selp.b32 	%r197, %r98, %r168, %p43;
	bra.uni 	$L__BB5_62;
$L__BB5_61:
	not.b32 	%r197, %r98;
$L__BB5_62:
	add.s32 	%r169, %r197, %r21;
	mul.wide.s32 	%rd41, %r169, 4;
	add.s64 	%rd42, %rd1, %rd41;
	ld.global.nc.f32 	%f59, [%rd42];
	add.s32 	%r170, %r23, %r193;
	mul.wide.s32 	%rd43, %r170, 4;
	add.s64 	%rd45, %rd44, %rd43;
	ld.const.f32 	%f60, [%rd45];
	fma.rn.f32 	%f69, %f59, %f60, %f69;
$L__BB5_63:
	add.s32 	%r172, %r15, 1;
	setp.ne.s32 	%p44, %r15, %r9;
	@%p44 bra 	$L__BB5_3;
$L__BB5_64:
	ld.param.u64 	%rd49, [_Z30laplacianConvolutionWithSharedPKfPfiii_param_1];
	mad.lo.s32 	%r171, %r103, %r112, %r3;
	cvta.to.global.u64 	%rd46, %rd49;
	mul.wide.s32 	%rd47, %r171, 4;
	add.s64 	%rd48, %rd46, %rd47;
	st.global.f32 	[%rd48], %f69;
$L__BB5_65:
	ret;

}


// ===== COMPILED SASS (sm_100) =====

	.target	sm_100

	.elftype	@"ET_EXEC"


//--------------------- .note.nv.tkinfo           --------------------------
	.section	.note.nv.tkinfo,"",@"SHT_NOTE"
	.sectionflags	@"SHF_NOTE_NV_TKINFO"
	.tkinfo
        /*0018*/ 	.word	0x00000002
        /*0030*/ 	.string	""
        /*0030*/ 	.string	"ptxas"
        /*0030*/ 	.string	"Cuda compilation tools, release 13.0, V13.0.88"
        /*0030*/ 	.string	"Build cuda_13.0.r13.0/compiler.36424714_0"
        /*0030*/ 	.string	"-arch sm_100 -m 64 "



//--------------------- .note.nv.cuinfo           --------------------------
	.section	.note.nv.cuinfo,"",@"SHT_NOTE"
	.sectionflags	@"SHF_NOTE_NV_CUINFO"
        /*0018*/ 	.short	0x0002
        /*001a*/ 	.short	0x0064
        /*001c*/ 	.short	0x0082
	.zero		2


//--------------------- .nv.info                  --------------------------
	.section	.nv.info,"",@"SHT_CUDA_INFO"
	.align	4


	//----- nvinfo : EIATTR_REGCOUNT
	.align		4
        /*0000*/ 	.byte	0x04, 0x2f
        /*0002*/ 	.short	(.L_2 - .L_1)
	.align		4
.L_1:
        /*0004*/ 	.word	index@(_Z30conv2d_global_kernelWithSharedPKfPfiii)
        /*0008*/ 	.word	0x00000020


	//----- nvinfo : EIATTR_FRAME_SIZE
	.align		4
.L_2:
        /*000c*/ 	.byte	0x04, 0x11
        /*000e*/ 	.short	(.L_4 - .L_3)
	.align		4
.L_3:
        /*0010*/ 	.word	index@(_Z30conv2d_global_kernelWithSharedPKfPfiii)
        /*0014*/ 	.word	0x00000000


	//----- nvinfo : EIATTR_REGCOUNT
	.align		4
.L_4:
        /*0018*/ 	.byte	0x04, 0x2f
        /*001a*/ 	.short	(.L_6 - .L_5)
	.align		4
.L_5:
        /*001c*/ 	.word	index@(_Z29gaussianConvolutionWithSharedPKfPfiii)
        /*0020*/ 	.word	0x0000001e


	//----- nvinfo : EIATTR_FRAME_SIZE
	.align		4
.L_6:
        /*0024*/ 	.byte	0x04, 0x11
        /*0026*/ 	.short	(.L_8 - .L_7)
	.align		4
.L_7:
        /*0028*/ 	.word	index@(_Z29gaussianConvolutionWithSharedPKfPfiii)
        /*002c*/ 	.word	0x00000000


	//----- nvinfo : EIATTR_REGCOUNT
	.align		4
.L_8:
        /*0030*/ 	.byte	0x04, 0x2f
        /*0032*/ 	.short	(.L_10 - .L_9)
	.align		4
.L_9:
        /*0034*/ 	.word	index@(_Z26sobelConvolutionWithSharedPKfPfiiS0_S0_i)
        /*0038*/ 	.word	0x00000020


	//----- nvinfo : EIATTR_FRAME_SIZE
	.align		4
.L_10:
        /*003c*/ 	.byte	0x04, 0x11
        /*003e*/ 	.short	(.L_12 - .L_11)
	.align		4
.L_11:
        /*0040*/ 	.word	index@($__internal_0_$__cuda_sm20_sqrt_rn_f32_slowpath)
        /*0044*/ 	.word	0x00000000


	//----- nvinfo : EIATTR_FRAME_SIZE
	.align		4
.L_12:
        /*0048*/ 	.byte	0x04, 0x11
        /*004a*/ 	.short	(.L_14 - .L_13)
	.align		4
.L_13:
        /*004c*/ 	.word	index@(_Z26sobelConvolutionWithSharedPKfPfiiS0_S0_i)
        /*0050*/ 	.word	0x00000000


	//----- nvinfo : EIATTR_REGCOUNT
	.align		4
.L_14:
        /*0054*/ 	.byte	0x04, 0x2f
        /*0056*/ 	.short	(.L_16 - .L_15)
	.align		4
.L_15:
        /*0058*/ 	.word	index@(_Z28sharpenConvolutionWithSharedPKfPfiii)
        /*005c*/ 	.word	0x00000020


	//----- nvinfo : EIATTR_FRAME_SIZE
	.align		4
.L_16:
        /*0060*/ 	.byte	0x04, 0x11
        /*0062*/ 	.short	(.L_18 - .L_17)
	.align		4
.L_17:
        /*0064*/ 	.word	index@(_Z28sharpenConvolutionWithSharedPKfPfiii)
        /*0068*/ 	.word	0x00000000


	//----- nvinfo : EIATTR_REGCOUNT
	.align		4
.L_18:
        /*006c*/ 	.byte	0x04, 0x2f
        /*006e*/ 	.short	(.L_20 - .L_19)
	.align		4
.L_19:
        /*0070*/ 	.word	index@(_Z29meanBlurConvolutionWithSharedPKfPfiii)
        /*0074*/ 	.word	0x00000020


	//----- nvinfo : EIATTR_FRAME_SIZE
	.align		4
.L_20:
        /*0078*/ 	.byte	0x04, 0x11
        /*007a*/ 	.short	(.L_22 - .L_21)
	.align		4
.L_21:
        /*007c*/ 	.word	index@(_Z29meanBlurConvolutionWithSharedPKfPfiii)
        /*0080*/ 	.word	0x00000000


	//----- nvinfo : EIATTR_REGCOUNT
	.align		4
.L_22:
        /*0084*/ 	.byte	0x04, 0x2f
        /*0086*/ 	.short	(.L_24 - .L_23)
	.align		4
.L_23:
        /*0088*/ 	.word	index@(_Z30laplacianConvolutionWithSharedPKfPfiii)
        /*008c*/ 	.word	0x00000020


	//----- nvinfo : EIATTR_FRAME_SIZE
	.align		4
.L_24:
        /*0090*/ 	.byte	0x04, 0x11
        /*0092*/ 	.short	(.L_26 - .L_25)
	.align		4
.L_25:
        /*0094*/ 	.word	index@(_Z30laplacianConvolutionWithSharedPKfPfiii)
        /*0098*/ 	.word	0x00000000


	//----- nvinfo : EIATTR_MIN_STACK_SIZE
	.align		4
.L_26:
        /*009c*/ 	.byte	0x04, 0x12
        /*009e*/ 	.short	(.L_28 - .L_27)
	.align		4
.L_27:
        /*00a0*/ 	.word	index@(_Z30laplacianConvolutionWithSharedPKfPfiii)
        /*00a4*/ 	.word	0x00000000


	//----- nvinfo : EIATTR_MIN_STACK_SIZE
	.align		4
.L_28:
        /*00a8*/ 	.byte	0x04, 0x12
        /*00aa*/ 	.short	(.L_30 - .L_29)
	.align		4
.L_29:
        /*00ac*/ 	.word	index@(_Z29meanBlurConvolutionWithSharedPKfPfiii)
        /*00b0*/ 	.word	0x00000000


	//----- nvinfo : EIATTR_MIN_STACK_SIZE
	.align		4
.L_30:
        /*00b4*/ 	.byte	0x04, 0x12
        /*00b6*/ 	.short	(.L_32 - .L_31)
	.align		4
.L_31:
        /*00b8*/ 	.word	index@(_Z28sharpenConvolutionWithSharedPKfPfiii)
        /*00bc*/ 	.word	0x00000000


	//----- nvinfo : EIATTR_MIN_STACK_SIZE
	.align		4
.L_32:
        /*00c0*/ 	.byte	0x04, 0x12
        /*00c2*/ 	.short	(.L_34 - .L_33)
	.align		4
.L_33:
        /*00c4*/ 	.word	index@(_Z26sobelConvolutionWithSharedPKfPfiiS0_S0_i)
        /*00c8*/ 	.word	0x00000000


	//----- nvinfo : EIATTR_MIN_STACK_SIZE
	.align		4
.L_34:
        /*00cc*/ 	.byte	0x04, 0x12
        /*00ce*/ 	.short	(.L_36 - .L_35)
	.align		4
.L_35:
        /*00d0*/ 	.word	index@(_Z29gaussianConvolutionWithSharedPKfPfiii)
        /*00d4*/ 	.word	0x00000000


	//----- nvinfo : EIATTR_MIN_STACK_SIZE
	.align		4
.L_36:
        /*00d8*/ 	.byte	0x04, 0x12
        /*00da*/ 	.short	(.L_38 - .L_37)
	.align		4
.L_37:
        /*00dc*/ 	.word	index@(_Z30conv2d_global_kernelWithSharedPKfPfiii)
        /*00e0*/ 	.word	0x00000000
.L_38:


//--------------------- .nv.compat                --------------------------
	.section	.nv.compat,"",@"SHT_CUDA_COMPAT_INFO"
	.align	4
        /*0000*/ 	.byte	0x02, 0x09, 0x00, 0x00, 0x02, 0x02, 0x01, 0x00, 0x02, 0x05, 0x05, 0x00, 0x03, 0x07, 0x01, 0x01
        /*0010*/ 	.byte	0x02, 0x03, 0x00, 0x00, 0x02, 0x06, 0x01, 0x00, 0x04, 0x0b, 0x08, 0x00, 0x01, 0x00, 0x00, 0x00
        /*0020*/ 	.byte	0x00, 0x00, 0x00, 0x00


//--------------------- .nv.info._Z30laplacianConvolutionWithSharedPKfPfiii --------------------------
	.section	.nv.info._Z30laplacianConvolutionWithSharedPKfPfiii,"",@"SHT_CUDA_INFO"
	.sectionflags	@""
	.align	4


	//----- nvinfo : EIATTR_CUDA_API_VERSION
	.align		4
        /*0000*/ 	.byte	0x04, 0x37
        /*0002*/ 	.short	(.L_40 - .L_39)
.L_39:
        /*0004*/ 	.word	0x00000082


	//----- nvinfo : EIATTR_KPARAM_INFO
	.align		4
.L_40:
        /*0008*/ 	.byte	0x04, 0x17
        /*000a*/ 	.short	(.L_42 - .L_41)
.L_41:
        /*000c*/ 	.word	0x00000000
        /*0010*/ 	.short	0x0004
        /*0012*/ 	.short	0x0018
        /*0014*/ 	.byte	0x00, 0xf0, 0x11, 0x00


	//----- nvinfo : EIATTR_KPARAM_INFO
	.align		4
.L_42:
        /*0018*/ 	.byte	0x04, 0x17
        /*001a*/ 	.short	(.L_44 - .L_43)
.L_43:
        /*001c*/ 	.word	0x00000000
        /*0020*/ 	.short	0x0003
        /*0022*/ 	.short	0x0014
        /*0024*/ 	.byte	0x00, 0xf0, 0x11, 0x00


	//----- nvinfo : EIATTR_KPARAM_INFO
	.align		4
.L_44:
        /*0028*/ 	.byte	0x04, 0x17
        /*002a*/ 	.short	(.L_46 - .L_45)
.L_45:
        /*002c*/ 	.word	0x00000000
        /*0030*/ 	.short	0x0002
        /*0032*/ 	.short	0x0010
        /*0034*/ 	.byte	0x00, 0xf0, 0x11, 0x00


	//----- nvinfo : EIATTR_KPARAM_INFO
	.align		4
.L_46:
        /*0038*/ 	.byte	0x04, 0x17
        /*003a*/ 	.short	(.L_48 - .L_47)
.L_47:
        /*003c*/ 	.word	0x00000000
        /*0040*/ 	.short	0x0001
        /*0042*/ 	.short	0x0008
        /*0044*/ 	.byte	0x00, 0xf5, 0x21, 0x00


	//----- nvinfo : EIATTR_KPARAM_INFO
	.align		4
.L_48:
        /*0048*/ 	.byte	0x04, 0x17
        /*004a*/ 	.short	(.L_50 - .L_49)
.L_49:
        /*004c*/ 	.word	0x00000000
        /*0050*/ 	.short	0x0000
        /*0052*/ 	.short	0x0000
        /*0054*/ 	.byte	0x00, 0xf5, 0x21, 0x00


	//----- nvinfo : EIATTR_SPARSE_MMA_MASK
	.align		4
.L_50:
        /*0058*/ 	.byte	0x03, 0x50
        /*005a*/ 	.short	0x0000


	//----- nvinfo : EIATTR_MAXREG_COUNT
	.align		4
        /*005c*/ 	.byte	0x03, 0x1b
        /*005e*/ 	.short	0x00ff


	//----- nvinfo : EIATTR_MERCURY_ISA_VERSION
	.align		4
        /*0060*/ 	.byte	0x03, 0x5f
        /*0062*/ 	.short	0x0101


	//----- nvinfo : EIATTR_VRC_CTA_INIT_COUNT
	.align		4
        /*0064*/ 	.byte	0x02, 0x4a
	.zero		1
	.zero		1


	//----- nvinfo : EIATTR_EXIT_INSTR_OFFSETS
	.align		4
        /*0068*/ 	.byte	0x04, 0x1c
        /*006a*/ 	.short	(.L_52 - .L_51)


	//   ....[0]....
.L_51:
        /*006c*/ 	.word	0x000000d0


	//   ....[1]....
        /*0070*/ 	.word	0x00001230


	//----- nvinfo : EIATTR_CBANK_PARAM_SIZE
	.align		4
.L_52:
        /*0074*/ 	.byte	0x03, 0x19
        /*0076*/ 	.short	0x001c


	//----- nvinfo : EIATTR_PARAM_CBANK
	.align		4
        /*0078*/ 	.byte	0x04, 0x0a
        /*007a*/ 	.short	(.L_54 - .L_53)
	.align		4
.L_53:
        /*007c*/ 	.word	index@(.nv.constant0._Z30laplacianConvolutionWithSharedPKfPfiii)
        /*0080*/ 	.short	0x0380
        /*0082*/ 	.short	0x001c


	//----- nvinfo : EIATTR_SW_WAR
	.align		4
.L_54:
        /*0084*/ 	.byte	0x04, 0x36
        /*0086*/ 	.short	(.L_56 - .L_55)
.L_55:
        /*0088*/ 	.word	0x00000008
.L_56:


//--------------------- .nv.info._Z29meanBlurConvolutionWithSharedPKfPfiii --------------------------
	.section	.nv.info._Z29meanBlurConvolutionWithSharedPKfPfiii,"",@"SHT_CUDA_INFO"
	.sectionflags	@""
	.align	4


	//----- nvinfo : EIATTR_CUDA_API_VERSION
	.align		4
        /*0000*/ 	.byte	0x04, 0x37
        /*0002*/ 	.short	(.L_58 - .L_57)
.L_57:
        /*0004*/ 	.word	0x00000082


	//----- nvinfo : EIATTR_KPARAM_INFO
	.align		4
.L_58:
        /*0008*/ 	.byte	0x04, 0x17
        /*000a*/ 	.short	(.L_60 - .L_59)
.L_59:
        /*000c*/ 	.word	0x00000000
        /*0010*/ 	.short	0x0004
        /*0012*/ 	.short	0x0018
        /*0014*/ 	.byte	0x00, 0xf0, 0x11, 0x00


	//----- nvinfo : EIATTR_KPARAM_INFO
	.align		4
.L_60:
        /*0018*/ 	.byte	0x04, 0x17
        /*001a*/ 	.short	(.L_62 - .L_61)
.L_61:
        /*001c*/ 	.word	0x00000000
        /*0020*/ 	.short	0x0003
        /*0022*/ 	.short	0x0014
        /*0024*/ 	.byte	0x00, 0xf0, 0x11, 0x00


	//----- nvinfo : EIATTR_KPARAM_INFO
	.align		4
.L_62:
        /*0028*/ 	.byte	0x04, 0x17
        /*002a*/ 	.short	(.L_64 - .L_63)
.L_63:
        /*002c*/ 	.word	0x00000000
        /*0030*/ 	.short	0x0002
        /*0032*/ 	.short	0x0010
        /*0034*/ 	.byte	0x00, 0xf0, 0x11, 0x00


	//----- nvinfo : EIATTR_KPARAM_INFO
	.align		4
.L_64:
        /*0038*/ 	.byte	0x04, 0x17
        /*003a*/ 	.short	(.L_66 - .L_65)
.L_65:
        /*003c*/ 	.word	0x00000000
        /*0040*/ 	.short	0x0001
        /*0042*/ 	.short	0x0008
        /*0044*/ 	.byte	0x00, 0xf5, 0x21, 0x00


	//----- nvinfo : EIATTR_KPARAM_INFO
	.align		4
.L_66:
        /*0048*/ 	.byte	0x04, 0x17
        /*004a*/ 	.short	(.L_68 - .L_67)
.L_67:
        /*004c*/ 	.word	0x00000000
        /*0050*/ 	.short	0x0000
        /*0052*/ 	.short	0x0000
        /*0054*/ 	.byte	0x00, 0xf5, 0x21, 0x00


	//----- nvinfo : EIATTR_SPARSE_MMA_MASK
	.align		4
.L_68:
        /*0058*/ 	.byte	0x03, 0x50
        /*005a*/ 	.short	0x0000


	//----- nvinfo : EIATTR_MAXREG_COUNT
	.align		4
        /*005c*/ 	.byte	0x03, 0x1b
        /*005e*/ 	.short	0x00ff


	//----- nvinfo : EIATTR_MERCURY_ISA_VERSION
	.align		4
        /*0060*/ 	.byte	0x03, 0x5f
        /*0062*/ 	.short	0x0101


	//----- nvinfo : EIATTR_VRC_CTA_INIT_COUNT
	.align		4
        /*0064*/ 	.byte	0x02, 0x4a
	.zero		1
	.zero		1


	//----- nvinfo : EIATTR_EXIT_INSTR_OFFSETS
	.align		4
        /*0068*/ 	.byte	0x04, 0x1c
        /*006a*/ 	.short	(.L_70 - .L_69)


	//   ....[0]....
.L_69:
        /*006c*/ 	.word	0x000000d0


	//   ....[1]....
        /*0070*/ 	.word	0x00001230


	//----- nvinfo : EIATTR_CBANK_PARAM_SIZE
	.align		4
.L_70:
        /*0074*/ 	.byte	0x03, 0x19
        /*0076*/ 	.short	0x001c


	//----- nvinfo : EIATTR_PARAM_CBANK
	.align		4
        /*0078*/ 	.byte	0x04, 0x0a
        /*007a*/ 	.short	(.L_72 - .L_71)
	.align		4
.L_71:
        /*007c*/ 	.word	index@(.nv.constant0._Z29meanBlurConvolutionWithSharedPKfPfiii)
        /*0080*/ 	.short	0x0380
        /*0082*/ 	.short	0x001c


	//----- nvinfo : EIATTR_SW_WAR
	.align		4
.L_72:
        /*0084*/ 	.byte	0x04, 0x36
        /*0086*/ 	.short	(.L_74 - .L_73)
.L_73:
        /*0088*/ 	.word	0x00000008
.L_74:


//--------------------- .nv.info._Z28sharpenConvolutionWithSharedPKfPfiii --------------------------
	.section	.nv.info._Z28sharpenConvolutionWithSharedPKfPfiii,"",@"SHT_CUDA_INFO"
	.sectionflags	@""
	.align	4


	//----- nvinfo : EIATTR_CUDA_API_VERSION
	.align		4
        /*0000*/ 	.byte	0x04, 0x37
        /*0002*/ 	.short	(.L_76 - .L_75)
.L_75:
        /*0004*/ 	.word	0x00000082


	//----- nvinfo : EIATTR_KPARAM_INFO
	.align		4
.L_76:
        /*0008*/ 	.byte	0x04, 0x17
        /*000a*/ 	.short	(.L_78 - .L_77)
.L_77:
        /*000c*/ 	.word	0x00000000
        /*0010*/ 	.short	0x0004
        /*0012*/ 	.short	0x0018
        /*0014*/ 	.byte	0x00, 0xf0, 0x11, 0x00


	//----- nvinfo : EIATTR_KPARAM_INFO
	.align		4
.L_78:
        /*0018*/ 	.byte	0x04, 0x17
        /*001a*/ 	.short	(.L_80 - .L_79)
.L_79:
        /*001c*/ 	.word	0x00000000
        /*0020*/ 	.short	0x0003
        /*0022*/ 	.short	0x0014
        /*0024*/ 	.byte	0x00, 0xf0, 0x11, 0x00


	//----- nvinfo : EIATTR_KPARAM_INFO
	.align		4
.L_80:
        /*0028*/ 	.byte	0x04, 0x17
        /*002a*/ 	.short	(.L_82 - .L_81)
.L_81:
        /*002c*/ 	.word	0x00000000
        /*0030*/ 	.short	0x0002
        /*0032*/ 	.short	0x0010
        /*0034*/ 	.byte	0x00, 0xf0, 0x11, 0x00


	//----- nvinfo : EIATTR_KPARAM_INFO
	.align		4
.L_82:
        /*0038*/ 	.byte	0x04, 0x17
        /*003a*/ 	.short	(.L_84 - .L_83)
.L_83:
        /*003c*/ 	.word	0x00000000
        /*0040*/ 	.short	0x0001
        /*0042*/ 	.short	0x0008
        /*0044*/ 	.byte	0x00, 0xf5, 0x21, 0x00


	//----- nvinfo : EIATTR_KPARAM_INFO
	.align		4
.L_84:
        /*0048*/ 	.byte	0x04, 0x17
        /*004a*/ 	.short	(.L_86 - .L_85)
.L_85:
        /*004c*/ 	.word	0x00000000
        /*0050*/ 	.short	0x0000
        /*0052*/ 	.short	0x0000
        /*0054*/ 	.byte	0x00, 0xf5, 0x21, 0x00


	//----- nvinfo : EIATTR_SPARSE_MMA_MASK
	.align		4
.L_86:
        /*0058*/ 	.byte	0x03, 0x50
        /*005a*/ 	.short	0x0000


	//----- nvinfo : EIATTR_MAXREG_COUNT
	.align		4
        /*005c*/ 	.byte	0x03, 0x1b
        /*005e*/ 	.short	0x00ff


	//----- nvinfo : EIATTR_MERCURY_ISA_VERSION
	.align		4
        /*0060*/ 	.byte	0x03, 0x5f
        /*0062*/ 	.short	0x0101


	//----- nvinfo : EIATTR_VRC_CTA_INIT_COUNT
	.align		4
        /*0064*/ 	.byte	0x02, 0x4a
	.zero		1
	.zero		1


	//----- nvinfo : EIATTR_EXIT_INSTR_OFFSETS
	.align		4
        /*0068*/ 	.byte	0x04, 0x1c
        /*006a*/ 	.short	(.L_88 - .L_87)


	//   ....[0]....
.L_87:
        /*006c*/ 	.word	0x000000d0


	//   ....[1]....
        /*0070*/ 	.word	0x00001230


	//----- nvinfo : EIATTR_CBANK_PARAM_SIZE
	.align		4
.L_88:
        /*0074*/ 	.byte	0x03, 0x19
        /*0076*/ 	.short	0x001c


	//----- nvinfo : EIATTR_PARAM_CBANK
	.align		4
        /*0078*/ 	.byte	0x04, 0x0a
        /*007a*/ 	.short	(.L_90 - .L_89)
	.align		4
.L_89:
        /*007c*/ 	.word	index@(.nv.constant0._Z28sharpenConvolutionWithSharedPKfPfiii)
        /*0080*/ 	.short	0x0380
        /*0082*/ 	.short	0x001c


	//----- nvinfo : EIATTR_SW_WAR
	.align		4
.L_90:
        /*0084*/ 	.byte	0x04, 0x36
        /*0086*/ 	.short	(.L_92 - .L_91)
.L_91:
        /*0088*/ 	.word	0x00000008
.L_92:


//--------------------- .nv.info._Z26sobelConvolutionWithSharedPKfPfiiS0_S0_i --------------------------
	.section	.nv.info._Z26sobelConvolutionWithSharedPKfPfiiS0_S0_i,"",@"SHT_CUDA_INFO"
	.sectionflags	@""
	.align	4


	//----- nvinfo : EIATTR_CUDA_API_VERSION
	.align		4
        /*0000*/ 	.byte	0x04, 0x37
        /*0002*/ 	.short	(.L_94 - .L_93)
.L_93:
        /*0004*/ 	.word	0x00000082


	//----- nvinfo : EIATTR_KPARAM_INFO
	.align		4
.L_94:
        /*0008*/ 	.byte	0x04, 0x17
        /*000a*/ 	.short	(.L_96 - .L_95)
.L_95:
        /*000c*/ 	.word	0x00000000
        /*0010*/ 	.short	0x0006
        /*0012*/ 	.short	0x0028
        /*0014*/ 	.byte	0x00, 0xf0, 0x11, 0x00


	//----- nvinfo : EIATTR_KPARAM_INFO
	.align		4
.L_96:
        /*0018*/ 	.byte	0x04, 0x17
        /*001a*/ 	.short	(.L_98 - .L_97)
.L_97:
        /*001c*/ 	.word	0x00000000
        /*0020*/ 	.short	0x0005
        /*0022*/ 	.short	0x0020
        /*0024*/ 	.byte	0x00, 0xf5, 0x21, 0x00


	//----- nvinfo : EIATTR_KPARAM_INFO
	.align		4
.L_98:
        /*0028*/ 	.byte	0x04, 0x17
        /*002a*/ 	.short	(.L_100 - .L_99)
.L_99:
        /*002c*/ 	.word	0x00000000
        /*0030*/ 	.short	0x0004
        /*0032*/ 	.short	0x0018
        /*0034*/ 	.byte	0x00, 0xf5, 0x21, 0x00


	//----- nvinfo : EIATTR_KPARAM_INFO
	.align		4
.L_100:
        /*0038*/ 	.byte	0x04, 0x17
        /*003a*/ 	.short	(.L_102 - .L_101)
.L_101:
        /*003c*/ 	.word	0x00000000
        /*0040*/ 	.short	0x0003
        /*0042*/ 	.short	0x0014
        /*0044*/ 	.byte	0x00, 0xf0, 0x11, 0x00


	//----- nvinfo : EIATTR_KPARAM_INFO
	.align		4
.L_102:
        /*0048*/ 	.byte	0x04, 0x17
        /*004a*/ 	.short	(.L_104 - .L_103)
.L_103:
        /*004c*/ 	.word	0x00000000
        /*0050*/ 	.short	0x0002
        /*0052*/ 	.short	0x0010
        /*0054*/ 	.byte	0x00, 0xf0, 0x11, 0x00


	//----- nvinfo : EIATTR_KPARAM_INFO
	.align		4
.L_104:
        /*0058*/ 	.byte	0x04, 0x17
        /*005a*/ 	.short	(.L_106 - .L_105)
.L_105:
        /*005c*/ 	.word	0x00000000
        /*0060*/ 	.short	0x0001
        /*0062*/ 	.short	0x0008
        /*0064*/ 	.byte	0x00, 0xf5, 0x21, 0x00


	//----- nvinfo : EIATTR_KPARAM_INFO
	.align		4
.L_106:
        /*0068*/ 	.byte	0x04, 0x17
        /*006a*/ 	.short	(.L_108 - .L_107)
.L_107:
        /*006c*/ 	.word	0x00000000
        /*0070*/ 	.short	0x0000
        /*0072*/ 	.short	0x0000
        /*0074*/ 	.byte	0x00, 0xf5, 0x21, 0x00


	//----- nvinfo : EIATTR_SPARSE_MMA_MASK
	.align		4
.L_108:
        /*0078*/ 	.byte	0x03, 0x50
        /*007a*/ 	.short	0x0000


	//----- nvinfo : EIATTR_MAXREG_COUNT
	.align		4
        /*007c*/ 	.byte	0x03, 0x1b
        /*007e*/ 	.short	0x00ff


	//----- nvinfo : EIATTR_MERCURY_ISA_VERSION
	.align		4
        /*0080*/ 	.byte	0x03, 0x5f
        /*0082*/ 	.short	0x0101


	//----- nvinfo : EIATTR_VRC_CTA_INIT_COUNT
	.align		4
        /*0084*/ 	.byte	0x02, 0x4a
	.zero		1
	.zero		1


	//----- nvinfo : EIATTR_EXIT_INSTR_OFFSETS
	.align		4
        /*0088*/ 	.byte	0x04, 0x1c
        /*008a*/ 	.short	(.L_110 - .L_109)


	//   ....[0]....
.L_109:
        /*008c*/ 	.word	0x000000c0


	//   ....[1]....
        /*0090*/ 	.word	0x00001a70


	//----- nvinfo : EIATTR_CRS_STACK_SIZE
	.align		4
.L_110:
        /*0094*/ 	.byte	0x04, 0x1e
        /*0096*/ 	.short	(.L_112 - .L_111)
.L_111:
        /*0098*/ 	.word	0x00000000


	//----- nvinfo : EIATTR_CBANK_PARAM_SIZE
	.align		4
.L_112:
        /*009c*/ 	.byte	0x03, 0x19
        /*009e*/ 	.short	0x002c


	//----- nvinfo : EIATTR_PARAM_CBANK
	.align		4
        /*00a0*/ 	.byte	0x04, 0x0a
        /*00a2*/ 	.short	(.L_114 - .L_113)
	.align		4
.L_113:
        /*00a4*/ 	.word	index@(.nv.constant0._Z26sobelConvolutionWithSharedPKfPfiiS0_S0_i)
        /*00a8*/ 	.short	0x0380
        /*00aa*/ 	.short	0x002c


	//----- nvinfo : EIATTR_SW_WAR
	.align		4
.L_114:
        /*00ac*/ 	.byte	0x04, 0x36
        /*00ae*/ 	.short	(.L_116 - .L_115)
.L_115:
        /*00b0*/ 	.word	0x00000008
.L_116:


//--------------------- .nv.info._Z29gaussianConvolutionWithSharedPKfPfiii --------------------------
	.section	.nv.info._Z29gaussianConvolutionWithSharedPKfPfiii,"",@"SHT_CUDA_INFO"
	.sectionflags	@""
	.align	4


	//----- nvinfo : EIATTR_CUDA_API_VERSION
	.align		4
        /*0000*/ 	.byte	0x04, 0x37
        /*0002*/ 	.short	(.L_118 - .L_117)
.L_117:
        /*0004*/ 	.word	0x00000082


	//----- nvinfo : EIATTR_KPARAM_INFO
	.align		4
.L_118:
        /*0008*/ 	.byte	0x04, 0x17
        /*000a*/ 	.short	(.L_120 - .L_119)
.L_119:
        /*000c*/ 	.word	0x00000000
        /*0010*/ 	.short	0x0004
        /*0012*/ 	.short	0x0018
        /*0014*/ 	.byte	0x00, 0xf0, 0x11, 0x00


	//----- nvinfo : EIATTR_KPARAM_INFO
	.align		4
.L_120:
        /*0018*/ 	.byte	0x04, 0x17
        /*001a*/ 	.short	(.L_122 - .L_121)
.L_121:
        /*001c*/ 	.word	0x00000000
        /*0020*/ 	.short	0x0003
        /*0022*/ 	.short	0x0014
        /*0024*/ 	.byte	0x00, 0xf0, 0x11, 0x00


	//----- nvinfo : EIATTR_KPARAM_INFO
	.align		4
.L_122:
        /*0028*/ 	.byte	0x04, 0x17
        /*002a*/ 	.short	(.L_124 - .L_123)
.L_123:
        /*002c*/ 	.word	0x00000000
        /*0030*/ 	.short	0x0002
        /*0032*/ 	.short	0x0010
        /*0034*/ 	.byte	0x00, 0xf0, 0x11, 0x00


	//----- nvinfo : EIATTR_KPARAM_INFO
	.align		4
.L_124:
        /*0038*/ 	.byte	0x04, 0x17
        /*003a*/ 	.short	(.L_126 - .L_125)
.L_125:
        /*003c*/ 	.word	0x00000000
        /*0040*/ 	.short	0x0001
        /*0042*/ 	.short	0x0008
        /*0044*/ 	.byte	0x00, 0xf5, 0x21, 0x00


	//----- nvinfo : EIATTR_KPARAM_INFO
	.align		4
.L_126:
        /*0048*/ 	.byte	0x04, 0x17
        /*004a*/ 	.short	(.L_128 - .L_127)
.L_127:
        /*004c*/ 	.word	0x00000000
        /*0050*/ 	.short	0x0000
        /*0052*/ 	.short	0x0000
        /*0054*/ 	.byte	0x00, 0xf5, 0x21, 0x00


	//----- nvinfo : EIATTR_SPARSE_MMA_MASK
	.align		4
.L_128:
        /*0058*/ 	.byte	0x03, 0x50
        /*005a*/ 	.short	0x0000


	//----- nvinfo : EIATTR_MAXREG_COUNT
	.align		4
        /*005c*/ 	.byte	0x03, 0x1b
        /*005e*/ 	.short	0x00ff


	//----- nvinfo : EIATTR_NUM_BARRIERS
	.align		4
        /*0060*/ 	.byte	0x02, 0x4c
        /*0062*/ 	.byte	0x01
	.zero		1


	//----- nvinfo : EIATTR_MERCURY_ISA_VERSION
	.align		4
        /*0064*/ 	.byte	0x03, 0x5f
        /*0066*/ 	.short	0x0101


	//----- nvinfo : EIATTR_VRC_CTA_INIT_COUNT
	.align		4
        /*0068*/ 	.byte	0x02, 0x4a
	.zero		1
	.zero		1


	//----- nvinfo : EIATTR_EXIT_INSTR_OFFSETS
	.align		4
        /*006c*/ 	.byte	0x04, 0x1c
        /*006e*/ 	.short	(.L_130 - .L_129)


	//   ....[0]....
.L_129:
        /*0070*/ 	.word	0x00000640


	//   ....[1]....
        /*0074*/ 	.word	0x00000e90


	//----- nvinfo : EIATTR_CRS_STACK_SIZE
	.align		4
.L_130:
        /*0078*/ 	.byte	0x04, 0x1e
        /*007a*/ 	.short	(.L_132 - .L_131)
.L_131:
        /*007c*/ 	.word	0x00000000


	//----- nvinfo : EIATTR_CBANK_PARAM_SIZE
	.align		4
.L_132:
        /*0080*/ 	.byte	0x03, 0x19
        /*0082*/ 	.short	0x001c


	//----- nvinfo : EIATTR_PARAM_CBANK
	.align		4
        /*0084*/ 	.byte	0x04, 0x0a
        /*0086*/ 	.short	(.L_134 - .L_133)
	.align		4
.L_133:
        /*0088*/ 	.word	index@(.nv.constant0._Z29gaussianConvolutionWithSharedPKfPfiii)
        /*008c*/ 	.short	0x0380
        /*008e*/ 	.short	0x001c


	//----- nvinfo : EIATTR_SW_WAR
	.align		4
.L_134:
        /*0090*/ 	.byte	0x04, 0x36
        /*0092*/ 	.short	(.L_136 - .L_135)
.L_135:
        /*0094*/ 	.word	0x00000008
.L_136:


//--------------------- .nv.info._Z30conv2d_global_kernelWithSharedPKfPfiii --------------------------
	.section	.nv.info._Z30conv2d_global_kernelWithSharedPKfPfiii,"",@"SHT_CUDA_INFO"
	.sectionflags	@""
	.align	4


	//----- nvinfo : EIATTR_CUDA_API_VERSION
	.align		4
        /*0000*/ 	.byte	0x04, 0x37
        /*0002*/ 	.short	(.L_138 - .L_137)
.L_137:
        /*0004*/ 	.word	0x00000082


	//----- nvinfo : EIATTR_KPARAM_INFO
	.align		4
.L_138:
        /*0008*/ 	.byte	0x04, 0x17
        /*000a*/ 	.short	(.L_140 - .L_139)
.L_139:
        /*000c*/ 	.word	0x00000000
        /*0010*/ 	.short	0x0004
        /*0012*/ 	.short	0x0018
        /*0014*/ 	.byte	0x00, 0xf0, 0x11, 0x00


	//----- nvinfo : EIATTR_KPARAM_INFO
	.align		4
.L_140:
        /*0018*/ 	.byte	0x04, 0x17
        /*001a*/ 	.short	(.L_142 - .L_141)
.L_141:
        /*001c*/ 	.word	0x00000000
        /*0020*/ 	.short	0x0003
        /*0022*/ 	.short	0x0014
        /*0024*/ 	.byte	0x00, 0xf0, 0x11, 0x00


	//----- nvinfo : EIATTR_KPARAM_INFO
	.align		4
.L_142:
        /*0028*/ 	.byte	0x04, 0x17
        /*002a*/ 	.short	(.L_144 - .L_143)
.L_143:
        /*002c*/ 	.word	0x00000000
        /*0030*/ 	.short	0x0002
        /*0032*/ 	.short	0x0010
        /*0034*/ 	.byte	0x00, 0xf0, 0x11, 0x00


	//----- nvinfo : EIATTR_KPARAM_INFO
	.align		4
.L_144:
        /*0038*/ 	.byte	0x04, 0x17
        /*003a*/ 	.short	(.L_146 - .L_145)
.L_145:
        /*003c*/ 	.word	0x00000000
        /*0040*/ 	.short	0x0001
        /*0042*/ 	.short	0x0008
        /*0044*/ 	.byte	0x00, 0xf5, 0x21, 0x00


	//----- nvinfo : EIATTR_KPARAM_INFO
	.align		4
.L_146:
        /*0048*/ 	.byte	0x04, 0x17
        /*004a*/ 	.short	(.L_148 - .L_147)
.L_147:
        /*004c*/ 	.word	0x00000000
        /*0050*/ 	.short	0x0000
        /*0052*/ 	.short	0x0000
        /*0054*/ 	.byte	0x00, 0xf5, 0x21, 0x00


	//----- nvinfo : EIATTR_SPARSE_MMA_MASK
	.align		4
.L_148:
        /*0058*/ 	.byte	0x03, 0x50
        /*005a*/ 	.short	0x0000


	//----- nvinfo : EIATTR_MAXREG_COUNT
	.align		4
        /*005c*/ 	.byte	0x03, 0x1b
        /*005e*/ 	.short	0x00ff


	//----- nvinfo : EIATTR_MERCURY_ISA_VERSION
	.align		4
        /*0060*/ 	.byte	0x03, 0x5f
        /*0062*/ 	.short	0x0101


	//----- nvinfo : EIATTR_VRC_CTA_INIT_COUNT
	.align		4
        /*0064*/ 	.byte	0x02, 0x4a
	.zero		1
	.zero		1


	//----- nvinfo : EIATTR_EXIT_INSTR_OFFSETS
	.align		4
        /*0068*/ 	.byte	0x04, 0x1c
        /*006a*/ 	.short	(.L_150 - .L_149)


	//   ....[0]....
.L_149:
        /*006c*/ 	.word	0x000000c0


	//   ....[1]....
        /*0070*/ 	.word	0x00000c10


	//----- nvinfo : EIATTR_CBANK_PARAM_SIZE
	.align		4
.L_150:
        /*0074*/ 	.byte	0x03, 0x19
        /*0076*/ 	.short	0x001c


	//----- nvinfo : EIATTR_PARAM_CBANK
	.align		4
        /*0078*/ 	.byte	0x04, 0x0a
        /*007a*/ 	.short	(.L_152 - .L_151)
	.align		4
.L_151:
        /*007c*/ 	.word	index@(.nv.constant0._Z30conv2d_global_kernelWithSharedPKfPfiii)
        /*0080*/ 	.short	0x0380
        /*0082*/ 	.short	0x001c


	//----- nvinfo : EIATTR_SW_WAR
	.align		4
.L_152:
        /*0084*/ 	.byte	0x04, 0x36
        /*0086*/ 	.short	(.L_154 - .L_153)
.L_153:
        /*0088*/ 	.word	0x00000008
.L_154:


//--------------------- .nv.callgraph             --------------------------
	.section	.nv.callgraph,"",@"SHT_CUDA_CALLGRAPH"
	.align	4
	.sectionentsize	8
	.align		4
        /*0000*/ 	.word	0x00000000
	.align		4
        /*0004*/ 	.word	0xffffffff
	.align		4
        /*0008*/ 	.word	0x00000000
	.align		4
        /*000c*/ 	.word	0xfffffffe
	.align		4
        /*0010*/ 	.word	0x00000000
	.align		4
        /*0014*/ 	.word	0xfffffffd
	.align		4
        /*0018*/ 	.word	0x00000000
	.align		4
        /*001c*/ 	.word	0xfffffffc


//--------------------- .nv.constant3             --------------------------
	.section	.nv.constant3,"a",@progbits
	.align	4
.nv.constant3:
	.type		constkernel,@object
	.size		constkernel,(.L_0 - constkernel)
constkernel:
	.zero		16384
.L_0:


//--------------------- .text._Z30laplacianConvolutionWithSharedPKfPfiii --------------------------
	.section	.text._Z30laplacianConvolutionWithSharedPKfPfiii,"ax",@progbits
	.align	128
        .global         _Z30laplacianConvolutionWithSharedPKfPfiii
        .type           _Z30laplacianConvolutionWithSharedPKfPfiii,@function
        .size           _Z30laplacianConvolutionWithSharedPKfPfiii,(.L_x_51 - _Z30laplacianConvolutionWithSharedPKfPfiii)
        .other          _Z30laplacianConvolutionWithSharedPKfPfiii,@"STO_CUDA_ENTRY STV_DEFAULT"
_Z30laplacianConvolutionWithSharedPKfPfiii:
.text._Z30laplacianConvolutionWithSharedPKfPfiii:
[----:B------:R-:W-:Y:S01]  /*0000*/  LDC R1, c[0x0][0x37c] ;  /* 0x0000df00ff017b82 */ /* 0x000fe20000000800 */
[----:B------:R-:W0:Y:S07]  /*0010*/  S2R R3, SR_TID.Y ;  /* 0x0000000000037919 */ /* 0x000e2e0000002200 */
[----:B------:R-:W1:Y:S01]  /*0020*/  S2UR UR4, SR_CTAID.X ;  /* 0x00000000000479c3 */ /* 0x000e620000002500 */
[----:B------:R-:W1:Y:S01]  /*0030*/  LDCU UR5, c[0x0][0x360] ;  /* 0x00006c00ff0577ac */ /* 0x000e620008000800 */
[----:B------:R-:W2:Y:S06]  /*0040*/  S2R R9, SR_TID.X ;  /* 0x0000000000097919 */ /* 0x000eac0000002100 */
[----:B------:R-:W0:Y:S08]  /*0050*/  S2UR UR6, SR_CTAID.Y ;  /* 0x00000000000679c3 */ /* 0x000e300000002600 */
[----:B------:R-:W0:Y:S08]  /*0060*/  LDC R0, c[0x0][0x364] ;  /* 0x0000d900ff007b82 */ /* 0x000e300000000800 */
[----:B------:R-:W3:Y:S01]  /*0070*/  LDC.64 R6, c[0x0][0x390] ;  /* 0x0000e400ff067b82 */ /* 0x000ee20000000a00 */
[----:B-1----:R-:W-:Y:S01]  /*0080*/  UIMAD UR4, UR4, UR5, URZ ;  /* 0x00000005040472a4 */ /* 0x002fe2000f8e02ff */
[----:B0-----:R-:W-:-:S05]  /*0090*/  IMAD R0, R0, UR6, R3 ;  /* 0x0000000600007c24 */ /* 0x001fca000f8e0203 */
[----:B--2---:R-:W-:Y:S01]  /*00a0*/  VIADD R3, R9, UR4 ;  /* 0x0000000409037c36 */ /* 0x004fe20008000000 */
[----:B---3--:R-:W-:-:S04]  /*00b0*/  ISETP.GE.AND P0, PT, R0, R7, PT ;  /* 0x000000070000720c */ /* 0x008fc80003f06270 */
[----:B------:R-:W-:-:S13]  /*00c0*/  ISETP.GE.OR P0, PT, R3, R6, P0 ;  /* 0x000000060300720c */ /* 0x000fda0000706670 */
[----:B------:R-:W-:Y:S05]  /*00d0*/  @P0 EXIT ;  /* 0x000000000000094d */ /* 0x000fea0003800000 */
[----:B------:R-:W0:Y:S01]  /*00e0*/  LDC R4, c[0x0][0x398] ;  /* 0x0000e600ff047b82 */ /* 0x000e220000000800 */
[----:B------:R-:W1:Y:S01]  /*00f0*/  LDCU.64 UR6, c[0x0][0x358] ;  /* 0x00006b00ff0677ac */ /* 0x000e620008000a00 */
[----:B------:R-:W-:Y:S01]  /*0100*/  IMAD.MOV.U32 R25, RZ, RZ, RZ ;  /* 0x000000ffff197224 */ /* 0x000fe200078e00ff */
[C---:B0-----:R-:W-:Y:S02]  /*0110*/  ISETP.GE.AND P0, PT, R4.reuse, -0x1, PT ;  /* 0xffffffff0400780c */ /* 0x041fe40003f06270 */
[----:B------:R-:W-:-:S11]  /*0120*/  LEA.HI R4, R4, R4, RZ, 0x1 ;  /* 0x0000000404047211 */ /* 0x000fd600078f08ff */
[----:B-1----:R-:W-:Y:S05]  /*0130*/  @!P0 BRA `(.L_x_0) ;  /* 0x0000001000288947 */ /* 0x002fea0003800000 */
[----:B------:R-:W-:Y:S01]  /*0140*/  SHF.R.S32.HI R4, RZ, 0x1, R4 ;  /* 0x00000001ff047819 */ /* 0x000fe20000011404 */
[----:B------:R-:W-:-:S03]  /*0150*/  IMAD.MOV.U32 R25, RZ, RZ, RZ ;  /* 0x000000ffff197224 */ /* 0x000fc600078e00ff */
[-C--:B------:R-:W-:Y:S01]  /*0160*/  IABS R11, R4.reuse ;  /* 0x00000004000b7213 */ /* 0x080fe20000000000 */
[----:B------:R-:W-:Y:S01]  /*0170*/  IMAD.MOV R5, RZ, RZ, -R4 ;  /* 0x000000ffff057224 */ /* 0x000fe200078e0a04 */
[----:B------:R-:W-:-:S03]  /*0180*/  LEA R8, R6, R4, 0x1 ;  /* 0x0000000406087211 */ /* 0x000fc600078e08ff */
[C---:B------:R-:W-:Y:S01]  /*0190*/  IMAD.IADD R6, R4.reuse, 0x1, R11 ;  /* 0x0000000104067824 */ /* 0x040fe200078e020b */
[----:B------:R-:W-:-:S03]  /*01a0*/  VIMNMX R7, PT, PT, R4, R5, !PT ;  /* 0x0000000504077248 */ /* 0x000fc60007fe0100 */
[----:B------:R-:W-:Y:S01]  /*01b0*/  VIADD R10, R6, 0x1 ;  /* 0x00000001060a7836 */ /* 0x000fe20000000000 */
[----:B------:R-:W-:Y:S02]  /*01c0*/  IADD3 R2, PT, PT, R4, 0x1, R7 ;  /* 0x0000000104027810 */ /* 0x000fe40007ffe007 */
[--C-:B------:R-:W-:Y:S02]  /*01d0*/  IADD3 R7, PT, PT, R8, -UR4, -R9.reuse ;  /* 0x8000000408077c10 */ /* 0x100fe4000fffe809 */
[----:B------:R-:W-:Y:S02]  /*01e0*/  LOP3.LUT R2, R2, 0xfffffff8, RZ, 0xc0, !PT ;  /* 0xfffffff802027812 */ /* 0x000fe400078ec0ff */
[----:B------:R-:W-:Y:S02]  /*01f0*/  IADD3 R8, PT, PT, R4, -UR4, -R9 ;  /* 0x8000000404087c10 */ /* 0x000fe4000fffe809 */
[----:B------:R-:W-:Y:S01]  /*0200*/  LOP3.LUT R10, R10, 0x7, RZ, 0xc0, !PT ;  /* 0x000000070a0a7812 */ /* 0x000fe200078ec0ff */
[----:B------:R-:W-:Y:S01]  /*0210*/  IMAD.MOV R9, RZ, RZ, -R2 ;  /* 0x000000ffff097224 */ /* 0x000fe200078e0a02 */
[----:B------:R-:W-:-:S07]  /*0220*/  IADD3 R8, PT, PT, R8, -0x4, RZ ;  /* 0xfffffffc08087810 */ /* 0x000fce0007ffe0ff */
.L_x_6:
[--C-:B------:R-:W-:Y:S01]  /*0230*/  IMAD.IADD R2, R0, 0x1, R5.reuse ;  /* 0x0000000100027824 */ /* 0x100fe200078e0205 */
[----:B------:R-:W0:Y:S01]  /*0240*/  LDCU UR5, c[0x0][0x398] ;  /* 0x00007300ff0577ac */ /* 0x000e220008000800 */
[----:B------:R-:W-:Y:S01]  /*0250*/  PLOP3.LUT P2, PT, PT, PT, PT, 0x8, 0x80 ;  /* 0x000000000080781c */ /* 0x000fe20003f4e170 */
[----:B------:R-:W-:Y:S02]  /*0260*/  IMAD.IADD R12, R4, 0x1, R5 ;  /* 0x00000001040c7824 */ /* 0x000fe400078e0205 */
[----:B------:R-:W-:-:S13]  /*0270*/  ISETP.GT.AND P0, PT, R2, -0x1, PT ;  /* 0xffffffff0200780c */ /* 0x000fda0003f04270 */
[----:B------:R-:W1:Y:S01]  /*0280*/  @P0 LDC R13, c[0x0][0x394] ;  /* 0x0000e500ff0d0b82 */ /* 0x000e620000000800 */
[-C--:B------:R-:W-:Y:S02]  /*0290*/  @P0 LOP3.LUT R14, RZ, R2.reuse, RZ, 0x33, !PT ;  /* 0x00000002ff0e0212 */ /* 0x080fe400078e33ff */
[----:B------:R-:W-:Y:S02]  /*02a0*/  @!P0 LOP3.LUT R11, RZ, R2, RZ, 0x33, !PT ;  /* 0x00000002ff0b8212 */ /* 0x000fe400078e33ff */
[----:B-1----:R-:W-:-:S04]  /*02b0*/  @P0 ISETP.GE.AND P1, PT, R2, R13, PT ;  /* 0x0000000d0200020c */ /* 0x002fc80003f26270 */
[----:B------:R-:W-:Y:S02]  /*02c0*/  @P0 PLOP3.LUT P2, PT, P1, PT, PT, 0x80, 0x8 ;  /* 0x000000000008081c */ /* 0x000fe40000f4f070 */
[----:B------:R-:W-:-:S11]  /*02d0*/  ISETP.GE.U32.AND P1, PT, R6, 0x7, PT ;  /* 0x000000070600780c */ /* 0x000fd60003f26070 */
[----:B------:R-:W-:Y:S02]  /*02e0*/  @P2 IMAD R2, R13, 0x2, R14 ;  /* 0x000000020d022824 */ /* 0x000fe400078e020e */
[----:B0-----:R-:W-:-:S03]  /*02f0*/  IMAD R13, R12, UR5, RZ ;  /* 0x000000050c0d7c24 */ /* 0x001fc6000f8e02ff */
[----:B------:R-:W-:Y:S01]  /*0300*/  @P0 MOV R11, R2 ;  /* 0x00000002000b0202 */ /* 0x000fe20000000f00 */
[----:B------:R-:W-:Y:S02]  /*0310*/  IMAD.MOV R2, RZ, RZ, -R4 ;  /* 0x000000ffff027224 */ /* 0x000fe400078e0a04 */
[----:B------:R-:W-:Y:S01]  /*0320*/  IMAD.IADD R12, R4, 0x1, R13 ;  /* 0x00000001040c7824 */ /* 0x000fe200078e020d */
[----:B------:R-:W-:Y:S06]  /*0330*/  @!P1 BRA `(.L_x_1) ;  /* 0x0000000400c89947 */ /* 0x000fec0003800000 */
[----:B------:R-:W0:Y:S01]  /*0340*/  LDC.64 R14, c[0x0][0x380] ;  /* 0x0000e000ff0e7b82 */ /* 0x000e220000000a00 */
[----:B------:R-:W-:Y:S01]  /*0350*/  IMAD.MOV.U32 R2, RZ, RZ, R13 ;  /* 0x000000ffff027224 */ /* 0x000fe200078e000d */
[----:B------:R-:W-:Y:S01]  /*0360*/  IADD3 R20, PT, PT, -R4, 0x3, RZ ;  /* 0x0000000304147810 */ /* 0x000fe20007ffe1ff */
[----:B------:R-:W-:Y:S01]  /*0370*/  IMAD.MOV.U32 R21, RZ, RZ, R7 ;  /* 0x000000ffff157224 */ /* 0x000fe200078e0007 */
[----:B------:R-:W-:Y:S01]  /*0380*/  IADD3 R13, PT, PT, R3, -R4, RZ ;  /* 0x80000004030d7210 */ /* 0x000fe20007ffe0ff */
[----:B------:R-:W-:Y:S01]  /*0390*/  IMAD.MOV.U32 R22, RZ, RZ, R8 ;  /* 0x000000ffff167224 */ /* 0x000fe200078e0008 */
[----:B------:R-:W1:Y:S01]  /*03a0*/  LDCU UR5, c[0x0][0x390] ;  /* 0x00007200ff0577ac */ /* 0x000e620008000800 */
[----:B------:R-:W-:-:S07]  /*03b0*/  IMAD.MOV.U32 R24, RZ, RZ, R9 ;  /* 0x000000ffff187224 */ /* 0x000fce00078e0009 */
.L_x_2:
[C---:B------:R-:W-:Y:S02]  /*03c0*/  IADD3 R17, PT, PT, R13.reuse, 0x1, RZ ;  /* 0x000000010d117810 */ /* 0x040fe40007ffe0ff */
[----:B------:R-:W-:Y:S02]  /*03d0*/  ISETP.GT.AND P0, PT, R13, -0x1, PT ;  /* 0xffffffff0d00780c */ /* 0x000fe40003f04270 */
[----:B------:R-:W-:Y:S02]  /*03e0*/  ISETP.GE.AND P2, PT, R17, RZ, PT ;  /* 0x000000ff1100720c */ /* 0x000fe40003f46270 */
[----:B------:R-:W-:-:S09]  /*03f0*/  PLOP3.LUT P3, PT, PT, PT, PT, 0x8, 0x80 ;  /* 0x000000000080781c */ /* 0x000fd20003f6e170 */
[----:B------:R-:W-:Y:S02]  /*0400*/  @P0 VIADD R18, R21, 0xffffffff ;  /* 0xffffffff15120836 */ /* 0x000fe40000000000 */
[----:B-1----:R-:W-:Y:S01]  /*0410*/  @P2 ISETP.GE.AND P1, PT, R17, UR5, PT ;  /* 0x0000000511002c0c */ /* 0x002fe2000bf26270 */
[----:B------:R-:W-:-:S03]  /*0420*/  @!P0 VIADD R16, R22, 0x3 ;  /* 0x0000000316108836 */ /* 0x000fc60000000000 */
[----:B------:R-:W-:Y:S02]  /*0430*/  @P2 PLOP3.LUT P3, PT, P1, PT, PT, 0x80, 0x8 ;  /* 0x000000000008281c */ /* 0x000fe40000f6f070 */
[----:B------:R-:W-:-:S04]  /*0440*/  @P0 ISETP.GE.AND P1, PT, R13, UR5, PT ;  /* 0x000000050d000c0c */ /* 0x000fc8000bf26270 */
[----:B------:R-:W-:-:S05]  /*0450*/  @P0 SEL R16, R13, R18, !P1 ;  /* 0x000000120d100207 */ /* 0x000fca0004800000 */
[----:B------:R-:W-:Y:S02]  /*0460*/  IMAD R19, R11, UR5, R16 ;  /* 0x000000050b137c24 */ /* 0x000fe4000f8e0210 */
[----:B------:R-:W-:Y:S01]  /*0470*/  @P3 VIADD R17, R21, 0xfffffffe ;  /* 0xfffffffe15113836 */ /* 0x000fe20000000000 */
[----:B------:R-:W-:Y:S01]  /*0480*/  @!P2 IADD3 R17, PT, PT, R22, 0x2, RZ ;  /* 0x000000021611a810 */ /* 0x000fe20007ffe0ff */
[----:B0-----:R-:W-:-:S06]  /*0490*/  IMAD.WIDE R18, R19, 0x4, R14 ;  /* 0x0000000413127825 */ /* 0x001fcc00078e020e */
[----:B------:R0:W2:Y:S01]  /*04a0*/  LDG.E.CONSTANT R18, desc[UR6][R18.64] ;  /* 0x0000000612127981 */ /* 0x0000a2000c1e9900 */
[----:B------:R-:W-:-:S04]  /*04b0*/  IMAD R17, R11, UR5, R17 ;  /* 0x000000050b117c24 */ /* 0x000fc8000f8e0211 */
[----:B------:R-:W-:-:S06]  /*04c0*/  IMAD.WIDE R16, R17, 0x4, R14 ;  /* 0x0000000411107825 */ /* 0x000fcc00078e020e */
[----:B------:R1:W3:Y:S01]  /*04d0*/  LDG.E.CONSTANT R16, desc[UR6][R16.64] ;  /* 0x0000000610107981 */ /* 0x0002e2000c1e9900 */
[----:B------:R-:W-:Y:S01]  /*04e0*/  IMAD.SHL.U32 R23, R2, 0x4, RZ ;  /* 0x0000000402177824 */ /* 0x000fe200078e00ff */
[----:B------:R-:W-:Y:S01]  /*04f0*/  PLOP3.LUT P2, PT, PT, PT, PT, 0x8, 0x80 ;  /* 0x000000000080781c */ /* 0x000fe20003f4e170 */
[C---:B------:R-:W-:Y:S01]  /*0500*/  VIADD R26, R13.reuse, 0x2 ;  /* 0x000000020d1a7836 */ /* 0x040fe20000000000 */
[----:B------:R-:W-:Y:S01]  /*0510*/  PLOP3.LUT P3, PT, PT, PT, PT, 0x8, 0x80 ;  /* 0x000000000080781c */ /* 0x000fe20003f6e170 */
[----:B------:R-:W2:Y:S01]  /*0520*/  LDC R27, c[0x3][R23] ;  /* 0x00c00000171b7b82 */ /* 0x000ea20000000800 */
[----:B0-----:R-:W-:Y:S02]  /*0530*/  VIADD R19, R13, 0x4 ;  /* 0x000000040d137836 */ /* 0x001fe40000000000 */
[----:B------:R-:W-:-:S05]  /*0540*/  ISETP.GE.AND P1, PT, R26, RZ, PT ;  /* 0x000000ff1a00720c */ /* 0x000fca0003f26270 */
[----:B------:R-:W3:Y:S08]  /*0550*/  LDC R29, c[0x3][R23+0x4] ;  /* 0x00c00100171d7b82 */ /* 0x000ef00000000800 */
[----:B------:R-:W-:-:S04]  /*0560*/  @P1 ISETP.GE.AND P0, PT, R26, UR5, PT ;  /* 0x000000051a001c0c */ /* 0x000fc8000bf06270 */
[----:B------:R-:W-:-:S13]  /*0570*/  @P1 PLOP3.LUT P2, PT, P0, PT, PT, 0x80, 0x8 ;  /* 0x000000000008181c */ /* 0x000fda000074f070 */
[----:B------:R-:W-:Y:S01]  /*0580*/  @P2 IADD3 R26, PT, PT, R21, -0x3, RZ ;  /* 0xfffffffd151a2810 */ /* 0x000fe20007ffe0ff */
[----:B------:R-:W-:Y:S01]  /*0590*/  @!P1 VIADD R26, R22, 0x1 ;  /* 0x00000001161a9836 */ /* 0x000fe20000000000 */
[----:B------:R-:W-:-:S03]  /*05a0*/  ISETP.GE.AND P2, PT, R19, RZ, PT ;  /* 0x000000ff1300720c */ /* 0x000fc60003f46270 */
[----:B-1----:R-:W-:Y:S01]  /*05b0*/  IMAD R17, R11, UR5, R26 ;  /* 0x000000050b117c24 */ /* 0x002fe2000f8e021a */
[----:B------:R-:W-:Y:S01]  /*05c0*/  PLOP3.LUT P4, PT, PT, PT, PT, 0x8, 0x80 ;  /* 0x000000000080781c */ /* 0x000fe20003f8e170 */
[----:B--2---:R-:W-:Y:S01]  /*05d0*/  FFMA R25, R18, R27, R25 ;  /* 0x0000001b12197223 */ /* 0x004fe20000000019 */
[----:B------:R-:W-:-:S05]  /*05e0*/  VIADD R18, R13, 0x3 ;  /* 0x000000030d127836 */ /* 0x000fca0000000000 */
[----:B------:R-:W-:Y:S01]  /*05f0*/  ISETP.GE.AND P0, PT, R18, RZ, PT ;  /* 0x000000ff1200720c */ /* 0x000fe20003f06270 */
[----:B---3--:R-:W-:Y:S01]  /*0600*/  FFMA R25, R16, R29, R25 ;  /* 0x0000001d10197223 */ /* 0x008fe20000000019 */
[----:B------:R-:W-:-:S05]  /*0610*/  IMAD.WIDE R16, R17, 0x4, R14 ;  /* 0x0000000411107825 */ /* 0x000fca00078e020e */
[----:B------:R0:W2:Y:S06]  /*0620*/  LDG.E.CONSTANT R26, desc[UR6][R16.64] ;  /* 0x00000006101a7981 */ /* 0x0000ac000c1e9900 */
[----:B------:R-:W-:-:S04]  /*0630*/  @P0 ISETP.GE.AND P1, PT, R18, UR5, PT ;  /* 0x0000000512000c0c */ /* 0x000fc8000bf26270 */
[----:B------:R-:W-:Y:S02]  /*0640*/  @P0 PLOP3.LUT P3, PT, P1, PT, PT, 0x80, 0x8 ;  /* 0x000000000008081c */ /* 0x000fe40000f6f070 */
[----:B------:R-:W-:-:S04]  /*0650*/  @P2 ISETP.GE.AND P1, PT, R19, UR5, PT ;  /* 0x0000000513002c0c */ /* 0x000fc8000bf26270 */
[----:B------:R-:W-:-:S07]  /*0660*/  @P2 PLOP3.LUT P4, PT, P1, PT, PT, 0x80, 0x8 ;  /* 0x000000000008281c */ /* 0x000fce0000f8f070 */
[----:B------:R-:W-:Y:S01]  /*0670*/  @P3 VIADD R18, R21, 0xfffffffc ;  /* 0xfffffffc15123836 */ /* 0x000fe20000000000 */
[----:B------:R-:W-:-:S05]  /*0680*/  @!P0 MOV R18, R22 ;  /* 0x0000001600128202 */ /* 0x000fca0000000f00 */
[----:B------:R-:W-:Y:S02]  /*0690*/  @P4 VIADD R19, R21, 0xfffffffb ;  /* 0xfffffffb15134836 */ /* 0x000fe40000000000 */
[----:B------:R-:W-:Y:S02]  /*06a0*/  IMAD R27, R11, UR5, R18 ;  /* 0x000000050b1b7c24 */ /* 0x000fe4000f8e0212 */
[----:B------:R-:W-:Y:S02]  /*06b0*/  @P2 IMAD.MOV.U32 R28, RZ, RZ, R19 ;  /* 0x000000ffff1c2224 */ /* 0x000fe400078e0013 */
[----:B------:R-:W-:-:S06]  /*06c0*/  IMAD.WIDE R18, R27, 0x4, R14 ;  /* 0x000000041b127825 */ /* 0x000fcc00078e020e */
[----:B------:R1:W3:Y:S01]  /*06d0*/  LDG.E.CONSTANT R18, desc[UR6][R18.64] ;  /* 0x0000000612127981 */ /* 0x0002e2000c1e9900 */
[----:B------:R-:W-:-:S04]  /*06e0*/  @!P2 VIADD R28, R22, 0xffffffff ;  /* 0xffffffff161ca836 */ /* 0x000fc80000000000 */
[----:B0-----:R-:W-:-:S04]  /*06f0*/  IMAD R17, R11, UR5, R28 ;  /* 0x000000050b117c24 */ /* 0x001fc8000f8e021c */
[----:B------:R-:W-:-:S06]  /*0700*/  IMAD.WIDE R16, R17, 0x4, R14 ;  /* 0x0000000411107825 */ /* 0x000fcc00078e020e */
[----:B------:R0:W4:Y:S01]  /*0710*/  LDG.E.CONSTANT R16, desc[UR6][R16.64] ;  /* 0x0000000610107981 */ /* 0x000122000c1e9900 */
[----:B------:R-:W2:Y:S01]  /*0720*/  LDC R27, c[0x3][R23+0x8] ;  /* 0x00c00200171b7b82 */ /* 0x000ea20000000800 */
[----:B------:R-:W-:Y:S01]  /*0730*/  PLOP3.LUT P3, PT, PT, PT, PT, 0x8, 0x80 ;  /* 0x000000000080781c */ /* 0x000fe20003f6e170 */
[----:B-1----:R-:W-:Y:S01]  /*0740*/  VIADD R19, R13, 0x7 ;  /* 0x000000070d137836 */ /* 0x002fe20000000000 */
[----:B------:R-:W-:Y:S01]  /*0750*/  PLOP3.LUT P4, PT, PT, PT, PT, 0x8, 0x80 ;  /* 0x000000000080781c */ /* 0x000fe20003f8e170 */
[----:B--2---:R-:W-:-:S04]  /*0760*/  FFMA R29, R26, R27, R25 ;  /* 0x0000001b1a1d7223 */ /* 0x004fc80000000019 */
[----:B------:R-:W3:Y:S01]  /*0770*/  LDC R25, c[0x3][R23+0xc] ;  /* 0x00c0030017197b82 */ /* 0x000ee20000000800 */
[----:B------:R-:W-:-:S04]  /*0780*/  IADD3 R26, PT, PT, R13, 0x5, RZ ;  /* 0x000000050d1a7810 */ /* 0x000fc80007ffe0ff */
[----:B------:R-:W-:-:S03]  /*0790*/  ISETP.GE.AND P2, PT, R26, RZ, PT ;  /* 0x000000ff1a00720c */ /* 0x000fc60003f46270 */
[----:B------:R-:W4:Y:S10]  /*07a0*/  LDC R27, c[0x3][R23+0x10] ;  /* 0x00c00400171b7b82 */ /* 0x000f340000000800 */
[----:B------:R-:W-:-:S04]  /*07b0*/  @P2 ISETP.GE.AND P0, PT, R26, UR5, PT ;  /* 0x000000051a002c0c */ /* 0x000fc8000bf06270 */
[----:B------:R-:W-:Y:S02]  /*07c0*/  @P2 PLOP3.LUT P3, PT, P0, PT, PT, 0x80, 0x8 ;  /* 0x000000000008281c */ /* 0x000fe4000076f070 */
[----:B------:R-:W-:Y:S01]  /*07d0*/  ISETP.GE.AND P0, PT, R19, RZ, PT ;  /* 0x000000ff1300720c */ /* 0x000fe20003f06270 */
[----:B---3--:R-:W-:Y:S01]  /*07e0*/  FFMA R25, R18, R25, R29 ;  /* 0x0000001912197223 */ /* 0x008fe2000000001d */
[----:B------:R-:W-:-:S05]  /*07f0*/  VIADD R18, R13, 0x6 ;  /* 0x000000060d127836 */ /* 0x000fca0000000000 */
[----:B------:R-:W-:-:S04]  /*0800*/  ISETP.GE.AND P1, PT, R18, RZ, PT ;  /* 0x000000ff1200720c */ /* 0x000fc80003f26270 */
[----:B------:R-:W-:Y:S01]  /*0810*/  @P3 VIADD R26, R21, 0xfffffffa ;  /* 0xfffffffa151a3836 */ /* 0x000fe20000000000 */
[----:B------:R-:W-:Y:S02]  /*0820*/  @!P2 IADD3 R26, PT, PT, R22, -0x2, RZ ;  /* 0xfffffffe161aa810 */ /* 0x000fe40007ffe0ff */
[----:B------:R-:W-:-:S03]  /*0830*/  @P0 ISETP.GE.AND P2, PT, R19, UR5, PT ;  /* 0x0000000513000c0c */ /* 0x000fc6000bf46270 */
[----:B0-----:R-:W-:Y:S02]  /*0840*/  IMAD R17, R11, UR5, R26 ;  /* 0x000000050b117c24 */ /* 0x001fe4000f8e021a */
[----:B----4-:R-:W-:Y:S01]  /*0850*/  FFMA R25, R16, R27, R25 ;  /* 0x0000001b10197223 */ /* 0x010fe20000000019 */
[----:B------:R-:W-:Y:S01]  /*0860*/  @P1 ISETP.GE.AND P3, PT, R18, UR5, PT ;  /* 0x0000000512001c0c */ /* 0x000fe2000bf66270 */
[----:B------:R-:W-:-:S03]  /*0870*/  IMAD.WIDE R16, R17, 0x4, R14 ;  /* 0x0000000411107825 */ /* 0x000fc600078e020e */
[----:B------:R-:W-:Y:S02]  /*0880*/  @P1 PLOP3.LUT P4, PT, P3, PT, PT, 0x80, 0x8 ;  /* 0x000000000008181c */ /* 0x000fe40001f8f070 */
[----:B------:R-:W-:Y:S01]  /*0890*/  PLOP3.LUT P3, PT, PT, PT, PT, 0x8, 0x80 ;  /* 0x000000000080781c */ /* 0x000fe20003f6e170 */
[----:B------:R0:W2:Y:S01]  /*08a0*/  LDG.E.CONSTANT R26, desc[UR6][R16.64] ;  /* 0x00000006101a7981 */ /* 0x0000a2000c1e9900 */
[----:B------:R-:W-:-:S09]  /*08b0*/  @P0 PLOP3.LUT P3, PT, P2, PT, PT, 0x80, 0x8 ;  /* 0x000000000008081c */ /* 0x000fd2000176f070 */
[C---:B------:R-:W-:Y:S02]  /*08c0*/  @P4 VIADD R18, R21.reuse, 0xfffffff9 ;  /* 0xfffffff915124836 */ /* 0x040fe40000000000 */
[----:B------:R-:W-:Y:S02]  /*08d0*/  @!P1 VIADD R18, R22, 0xfffffffd ;  /* 0xfffffffd16129836 */ /* 0x000fe40000000000 */
[----:B------:R-:W-:-:S05]  /*08e0*/  @P3 VIADD R19, R21, 0xfffffff8 ;  /* 0xfffffff815133836 */ /* 0x000fca0000000000 */
[----:B------:R-:W-:Y:S01]  /*08f0*/  @P0 MOV R28, R19 ;  /* 0x00000013001c0202 */ /* 0x000fe20000000f00 */
[----:B------:R-:W-:Y:S02]  /*0900*/  IMAD R19, R11, UR5, R18 ;  /* 0x000000050b137c24 */ /* 0x000fe4000f8e0212 */
[----:B------:R-:W-:Y:S02]  /*0910*/  @!P0 VIADD R28, R22, 0xfffffffc ;  /* 0xfffffffc161c8836 */ /* 0x000fe40000000000 */
[----:B------:R-:W-:-:S04]  /*0920*/  IMAD.WIDE R18, R19, 0x4, R14 ;  /* 0x0000000413127825 */ /* 0x000fc800078e020e */
[----:B------:R-:W-:Y:S02]  /*0930*/  IMAD R27, R11, UR5, R28 ;  /* 0x000000050b1b7c24 */ /* 0x000fe4000f8e021c */
[----:B------:R-:W3:Y:S02]  /*0940*/  LDG.E.CONSTANT R18, desc[UR6][R18.64] ;  /* 0x0000000612127981 */ /* 0x000ee4000c1e9900 */
[----:B0-----:R-:W-:-:S06]  /*0950*/  IMAD.WIDE R16, R27, 0x4, R14 ;  /* 0x000000041b107825 */ /* 0x001fcc00078e020e */
[----:B------:R-:W4:Y:S01]  /*0960*/  LDG.E.CONSTANT R16, desc[UR6][R16.64] ;  /* 0x0000000610107981 */ /* 0x000f22000c1e9900 */
[----:B------:R-:W2:Y:S01]  /*0970*/  LDC R27, c[0x3][R23+0x14] ;  /* 0x00c00500171b7b82 */ /* 0x000ea20000000800 */
[----:B------:R-:W-:-:S05]  /*0980*/  VIADD R24, R24, 0x8 ;  /* 0x0000000818187836 */ /* 0x000fca0000000000 */
[----:B------:R-:W-:Y:S01]  /*0990*/  ISETP.NE.AND P0, PT, R24, RZ, PT ;  /* 0x000000ff1800720c */ /* 0x000fe20003f05270 */
[----:B------:R-:W-:Y:S01]  /*09a0*/  VIADD R20, R20, 0x8 ;  /* 0x0000000814147836 */ /* 0x000fe20000000000 */
[----:B------:R-:W-:Y:S01]  /*09b0*/  IADD3 R2, PT, PT, R2, 0x8, RZ ;  /* 0x0000000802027810 */ /* 0x000fe20007ffe0ff */
[----:B------:R-:W-:Y:S02]  /*09c0*/  VIADD R13, R13, 0x8 ;  /* 0x000000080d0d7836 */ /* 0x000fe40000000000 */
[----:B------:R-:W-:Y:S02]  /*09d0*/  VIADD R21, R21, 0xfffffff8 ;  /* 0xfffffff815157836 */ /* 0x000fe40000000000 */
[----:B------:R-:W-:Y:S02]  /*09e0*/  VIADD R22, R22, 0xfffffff8 ;  /* 0xfffffff816167836 */ /* 0x000fe40000000000 */
[----:B--2---:R-:W-:Y:S02]  /*09f0*/  FFMA R29, R26, R27, R25 ;  /* 0x0000001b1a1d7223 */ /* 0x004fe40000000019 */
[----:B------:R-:W3:Y:S08]  /*0a00*/  LDC R25, c[0x3][R23+0x18] ;  /* 0x00c0060017197b82 */ /* 0x000ef00000000800 */
[----:B------:R-:W4:Y:S01]  /*0a10*/  LDC R27, c[0x3][R23+0x1c] ;  /* 0x00c00700171b7b82 */ /* 0x000f220000000800 */
[----:B---3--:R-:W-:-:S04]  /*0a20*/  FFMA R25, R18, R25, R29 ;  /* 0x0000001912197223 */ /* 0x008fc8000000001d */
[----:B----4-:R-:W-:Y:S01]  /*0a30*/  FFMA R25, R16, R27, R25 ;  /* 0x0000001b10197223 */ /* 0x010fe20000000019 */
[----:B------:R-:W-:Y:S06]  /*0a40*/  @P0 BRA `(.L_x_2) ;  /* 0xfffffff8005c0947 */ /* 0x000fec000383ffff */
[----:B------:R-:W-:-:S07]  /*0a50*/  IADD3 R2, PT, PT, R20, -0x3, RZ ;  /* 0xfffffffd14027810 */ /* 0x000fce0007ffe0ff */
.L_x_1:
[----:B------:R-:W-:-:S13]  /*0a60*/  ISETP.NE.AND P0, PT, R10, RZ, PT ;  /* 0x000000ff0a00720c */ /* 0x000fda0003f05270 */
[----:B------:R-:W-:Y:S05]  /*0a70*/  @!P0 BRA `(.L_x_3) ;  /* 0x0000000400c88947 */ /* 0x000fea0003800000 */
[----:B------:R-:W-:-:S05]  /*0a80*/  VIADD R13, R10, 0xffffffff ;  /* 0xffffffff0a0d7836 */ /* 0x000fca0000000000 */
[----:B------:R-:W-:-:S13]  /*0a90*/  ISETP.GE.U32.AND P0, PT, R13, 0x3, PT ;  /* 0x000000030d00780c */ /* 0x000fda0003f06070 */
[----:B------:R-:W-:Y:S05]  /*0aa0*/  @!P0 BRA `(.L_x_4) ;  /* 0x0000000000e08947 */ /* 0x000fea0003800000 */
[----:B------:R-:W0:Y:S01]  /*0ab0*/  LDC R16, c[0x0][0x390] ;  /* 0x0000e400ff107b82 */ /* 0x000e220000000800 */
[----:B------:R-:W-:Y:S01]  /*0ac0*/  IMAD.IADD R13, R3, 0x1, R2 ;  /* 0x00000001030d7824 */ /* 0x000fe200078e0202 */
[----:B------:R-:W-:-:S03]  /*0ad0*/  PLOP3.LUT P4, PT, PT, PT, PT, 0x8, 0x80 ;  /* 0x000000000080781c */ /* 0x000fc60003f8e170 */
[C---:B------:R-:W-:Y:S01]  /*0ae0*/  VIADD R19, R13.reuse, 0x1 ;  /* 0x000000010d137836 */ /* 0x040fe20000000000 */
[C---:B------:R-:W-:Y:S01]  /*0af0*/  IADD3 R23, PT, PT, R13.reuse, 0x2, RZ ;  /* 0x000000020d177810 */ /* 0x040fe20007ffe0ff */
[C---:B------:R-:W-:Y:S01]  /*0b00*/  VIADD R27, R13.reuse, 0x3 ;  /* 0x000000030d1b7836 */ /* 0x040fe20000000000 */
[----:B------:R-:W-:Y:S02]  /*0b10*/  ISETP.GE.AND P5, PT, R13, RZ, PT ;  /* 0x000000ff0d00720c */ /* 0x000fe40003fa6270 */
[----:B------:R-:W-:Y:S02]  /*0b20*/  ISETP.GE.AND P2, PT, R19, RZ, PT ;  /* 0x000000ff1300720c */ /* 0x000fe40003f46270 */
[----:B------:R-:W-:Y:S02]  /*0b30*/  ISETP.GE.AND P1, PT, R23, RZ, PT ;  /* 0x000000ff1700720c */ /* 0x000fe40003f26270 */
[----:B------:R-:W-:Y:S02]  /*0b40*/  LOP3.LUT R17, RZ, R13, RZ, 0x33, !PT ;  /* 0x0000000dff117212 */ /* 0x000fe400078e33ff */
[----:B------:R-:W-:-:S07]  /*0b50*/  ISETP.GE.AND P0, PT, R27, RZ, PT ;  /* 0x000000ff1b00720c */ /* 0x000fce0003f06270 */
[-C--:B0-----:R-:W-:Y:S01]  /*0b60*/  @P2 ISETP.GE.AND P3, PT, R19, R16.reuse, PT ;  /* 0x000000101300220c */ /* 0x081fe20003f66270 */
[C---:B------:R-:W-:Y:S01]  /*0b70*/  @P5 IMAD R14, R16.reuse, 0x2, R17 ;  /* 0x00000002100e5824 */ /* 0x040fe200078e0211 */
[-C--:B------:R-:W-:Y:S01]  /*0b80*/  @P1 ISETP.GE.AND P6, PT, R23, R16.reuse, PT ;  /* 0x000000101700120c */ /* 0x080fe20003fc6270 */
[----:B------:R-:W-:Y:S01]  /*0b90*/  @P1 IMAD R20, R16, 0x2, -R13 ;  /* 0x0000000210141824 */ /* 0x000fe200078e0a0d */
[----:B------:R-:W-:Y:S02]  /*0ba0*/  @P2 PLOP3.LUT P4, PT, P3, PT, PT, 0x80, 0x8 ;  /* 0x000000000008281c */ /* 0x000fe40001f8f070 */
[----:B------:R-:W-:Y:S02]  /*0bb0*/  PLOP3.LUT P3, PT, PT, PT, PT, 0x8, 0x80 ;  /* 0x000000000080781c */ /* 0x000fe40003f6e170 */
[----:B------:R-:W-:Y:S02]  /*0bc0*/  @P1 PLOP3.LUT P3, PT, P6, PT, PT, 0x80, 0x8 ;  /* 0x000000000008181c */ /* 0x000fe4000376f070 */
[----:B------:R-:W-:-:S04]  /*0bd0*/  @P5 ISETP.GE.AND P6, PT, R13, R16, PT ;  /* 0x000000100d00520c */ /* 0x000fc80003fc6270 */
[----:B------:R-:W-:Y:S01]  /*0be0*/  @P5 SEL R18, R13, R14, !P6 ;  /* 0x0000000e0d125207 */ /* 0x000fe20007000000 */
[----:B------:R-:W-:Y:S01]  /*0bf0*/  @!P5 IMAD.MOV.U32 R18, RZ, RZ, R17 ;  /* 0x000000ffff12d224 */ /* 0x000fe200078e0011 */
[----:B------:R-:W0:Y:S01]  /*0c00*/  LDC.64 R14, c[0x0][0x380] ;  /* 0x0000e000ff0e7b82 */ /* 0x000e220000000a00 */
[-C--:B------:R-:W-:Y:S02]  /*0c10*/  @P0 ISETP.GE.AND P6, PT, R27, R16.reuse, PT ;  /* 0x000000101b00020c */ /* 0x080fe40003fc6270 */
[----:B------:R-:W-:Y:S01]  /*0c20*/  PLOP3.LUT P5, PT, PT, PT, PT, 0x8, 0x80 ;  /* 0x000000000080781c */ /* 0x000fe20003fae170 */
[----:B------:R-:W-:Y:S01]  /*0c30*/  IMAD R21, R11, R16, R18 ;  /* 0x000000100b157224 */ /* 0x000fe200078e0212 */
[----:B------:R-:W-:Y:S01]  /*0c40*/  @P0 PLOP3.LUT P5, PT, P6, PT, PT, 0x80, 0x8 ;  /* 0x000000000008081c */ /* 0x000fe200037af070 */
[----:B------:R-:W-:Y:S01]  /*0c50*/  @P3 VIADD R23, R20, 0xfffffffd ;  /* 0xfffffffd14173836 */ /* 0x000fe20000000000 */
[----:B------:R-:W-:Y:S02]  /*0c60*/  @P2 LEA R17, R16, -R13, 0x1 ;  /* 0x8000000d10112211 */ /* 0x000fe400078e08ff */
[----:B------:R-:W-:-:S03]  /*0c70*/  @!P1 IADD3 R23, PT, PT, -R13, -0x3, RZ ;  /* 0xfffffffd0d179810 */ /* 0x000fc60007ffe1ff */
[----:B------:R-:W-:Y:S01]  /*0c80*/  @P4 VIADD R19, R17, 0xfffffffe ;  /* 0xfffffffe11134836 */ /* 0x000fe20000000000 */
[----:B------:R-:W-:Y:S02]  /*0c90*/  @!P2 IADD3 R19, PT, PT, -R13, -0x2, RZ ;  /* 0xfffffffe0d13a810 */ /* 0x000fe40007ffe1ff */
[----:B------:R-:W-:-:S03]  /*0ca0*/  @P0 LEA R17, R16, -R13, 0x1 ;  /* 0x8000000d10110211 */ /* 0x000fc600078e08ff */
[-C--:B------:R-:W-:Y:S02]  /*0cb0*/  IMAD R19, R11, R16.reuse, R19 ;  /* 0x000000100b137224 */ /* 0x080fe400078e0213 */
[----:B------:R-:W-:Y:S01]  /*0cc0*/  @P5 VIADD R27, R17, 0xfffffffc ;  /* 0xfffffffc111b5836 */ /* 0x000fe20000000000 */
[----:B------:R-:W-:Y:S01]  /*0cd0*/  @!P0 IADD3 R27, PT, PT, -R13, -0x4, RZ ;  /* 0xfffffffc0d1b8810 */ /* 0x000fe20007ffe1ff */
[----:B------:R-:W-:Y:S02]  /*0ce0*/  IMAD R17, R11, R16, R23 ;  /* 0x000000100b117224 */ /* 0x000fe400078e0217 */
[----:B0-----:R-:W-:-:S04]  /*0cf0*/  IMAD.WIDE R20, R21, 0x4, R14 ;  /* 0x0000000415147825 */ /* 0x001fc800078e020e */
[----:B------:R-:W-:Y:S02]  /*0d00*/  IMAD.WIDE R18, R19, 0x4, R14 ;  /* 0x0000000413127825 */ /* 0x000fe400078e020e */
[----:B------:R0:W2:Y:S02]  /*0d10*/  LDG.E.CONSTANT R20, desc[UR6][R20.64] ;  /* 0x0000000614147981 */ /* 0x0000a4000c1e9900 */
[----:B------:R-:W-:Y:S02]  /*0d20*/  IMAD R27, R11, R16, R27 ;  /* 0x000000100b1b7224 */ /* 0x000fe400078e021b */
[--C-:B------:R-:W-:Y:S01]  /*0d30*/  IMAD.WIDE R16, R17, 0x4, R14.reuse ;  /* 0x0000000411107825 */ /* 0x100fe200078e020e */
[----:B------:R-:W3:Y:S03]  /*0d40*/  LDG.E.CONSTANT R18, desc[UR6][R18.64] ;  /* 0x0000000612127981 */ /* 0x000ee6000c1e9900 */
[----:B------:R-:W-:-:S02]  /*0d50*/  IMAD.WIDE R14, R27, 0x4, R14 ;  /* 0x000000041b0e7825 */ /* 0x000fc400078e020e */
[----:B------:R-:W4:Y:S04]  /*0d60*/  LDG.E.CONSTANT R16, desc[UR6][R16.64] ;  /* 0x0000000610107981 */ /* 0x000f28000c1e9900 */
[----:B------:R-:W5:Y:S01]  /*0d70*/  LDG.E.CONSTANT R14, desc[UR6][R14.64] ;  /* 0x000000060e0e7981 */ /* 0x000f62000c1e9900 */
[----:B------:R-:W-:Y:S01]  /*0d80*/  IADD3 R13, PT, PT, R12, R2, RZ ;  /* 0x000000020c0d7210 */ /* 0x000fe20007ffe0ff */
[----:B------:R-:W-:-:S04]  /*0d90*/  VIADD R2, R2, 0x4 ;  /* 0x0000000402027836 */ /* 0x000fc80000000000 */
[----:B------:R-:W-:-:S04]  /*0da0*/  IMAD.SHL.U32 R13, R13, 0x4, RZ ;  /* 0x000000040d0d7824 */ /* 0x000fc800078e00ff */
[----:B------:R-:W2:Y:S08]  /*0db0*/  LDC R22, c[0x3][R13] ;  /* 0x00c000000d167b82 */ /* 0x000eb00000000800 */
[----:B------:R-:W3:Y:S08]  /*0dc0*/  LDC R23, c[0x3][R13+0x4] ;  /* 0x00c001000d177b82 */ /* 0x000ef00000000800 */
[----:B0-----:R-:W4:Y:S08]  /*0dd0*/  LDC R21, c[0x3][R13+0x8] ;  /* 0x00c002000d157b82 */ /* 0x001f300000000800 */
[----:B------:R-:W5:Y:S01]  /*0de0*/  LDC R27, c[0x3][R13+0xc] ;  /* 0x00c003000d1b7b82 */ /* 0x000f620000000800 */
[----:B--2---:R-:W-:-:S04]  /*0df0*/  FFMA R25, R20, R22, R25 ;  /* 0x0000001614197223 */ /* 0x004fc80000000019 */
[----:B---3--:R-:W-:-:S04]  /*0e00*/  FFMA R23, R18, R23, R25 ;  /* 0x0000001712177223 */ /* 0x008fc80000000019 */
[----:B----4-:R-:W-:-:S04]  /*0e10*/  FFMA R21, R16, R21, R23 ;  /* 0x0000001510157223 */ /* 0x010fc80000000017 */
[----:B-----5:R-:W-:-:S07]  /*0e20*/  FFMA R25, R14, R27, R21 ;  /* 0x0000001b0e197223 */ /* 0x020fce0000000015 */
.L_x_4:
[----:B------:R-:W-:-:S04]  /*0e30*/  IADD3 R13, PT, PT, R6, 0x1, RZ ;  /* 0x00000001060d7810 */ /* 0x000fc80007ffe0ff */
[----:B------:R-:W-:-:S13]  /*0e40*/  LOP3.LUT P0, R13, R13, 0x3, RZ, 0xc0, !PT ;  /* 0x000000030d0d7812 */ /* 0x000fda000780c0ff */
[----:B------:R-:W-:Y:S05]  /*0e50*/  @!P0 BRA `(.L_x_3) ;  /* 0x0000000000d08947 */ /* 0x000fea0003800000 */
[----:B------:R-:W-:Y:S02]  /*0e60*/  ISETP.NE.AND P0, PT, R13, 0x1, PT ;  /* 0x000000010d00780c */ /* 0x000fe40003f05270 */
[----:B------:R-:W-:-:S04]  /*0e70*/  LOP3.LUT R14, R6, 0x1, RZ, 0xc0, !PT ;  /* 0x00000001060e7812 */ /* 0x000fc800078ec0ff */
[----:B------:R-:W-:-:S07]  /*0e80*/  ISETP.NE.U32.AND P3, PT, R14, 0x1, PT ;  /* 0x000000010e00780c */ /* 0x000fce0003f65070 */
[----:B------:R-:W-:Y:S06]  /*0e90*/  @!P0 BRA `(.L_x_5) ;  /* 0x00000000007c8947 */ /* 0x000fec0003800000 */
[----:B------:R-:W0:Y:S01]  /*0ea0*/  LDC R20, c[0x0][0x390] ;  /* 0x0000e400ff147b82 */ /* 0x000e220000000800 */
[----:B------:R-:W-:Y:S01]  /*0eb0*/  IMAD.IADD R19, R3, 0x1, R2 ;  /* 0x0000000103137824 */ /* 0x000fe200078e0202 */
[----:B------:R-:W-:-:S03]  /*0ec0*/  PLOP3.LUT P4, PT, PT, PT, PT, 0x8, 0x80 ;  /* 0x000000000080781c */ /* 0x000fc60003f8e170 */
[C---:B------:R-:W-:Y:S01]  /*0ed0*/  VIADD R15, R19.reuse, 0x1 ;  /* 0x00000001130f7836 */ /* 0x040fe20000000000 */
[----:B------:R-:W-:Y:S02]  /*0ee0*/  ISETP.GE.AND P0, PT, R19, RZ, PT ;  /* 0x000000ff1300720c */ /* 0x000fe40003f06270 */
[----:B------:R-:W1:Y:S01]  /*0ef0*/  LDC.64 R16, c[0x0][0x380] ;  /* 0x0000e000ff107b82 */ /* 0x000e620000000a00 */
[----:B------:R-:W-:Y:S02]  /*0f00*/  LOP3.LUT R13, RZ, R19, RZ, 0x33, !PT ;  /* 0x00000013ff0d7212 */ /* 0x000fe400078e33ff */
[----:B------:R-:W-:-:S13]  /*0f10*/  ISETP.GE.AND P2, PT, R15, RZ, PT ;  /* 0x000000ff0f00720c */ /* 0x000fda0003f46270 */
[-C--:B0-----:R-:W-:Y:S01]  /*0f20*/  @P2 ISETP.GE.AND P1, PT, R15, R20.reuse, PT ;  /* 0x000000140f00220c */ /* 0x081fe20003f26270 */
[C---:B------:R-:W-:Y:S01]  /*0f30*/  @P2 IMAD R18, R20.reuse, 0x2, -R19 ;  /* 0x0000000214122824 */ /* 0x040fe200078e0a13 */
[----:B------:R-:W-:Y:S02]  /*0f40*/  @P0 LEA R14, R20, R13, 0x1 ;  /* 0x0000000d140e0211 */ /* 0x000fe400078e08ff */
[----:B------:R-:W-:Y:S02]  /*0f50*/  @P2 PLOP3.LUT P4, PT, P1, PT, PT, 0x80, 0x8 ;  /* 0x000000000008281c */ /* 0x000fe40000f8f070 */
[----:B------:R-:W-:-:S04]  /*0f60*/  @P0 ISETP.GE.AND P1, PT, R19, R20, PT ;  /* 0x000000141300020c */ /* 0x000fc80003f26270 */
[----:B------:R-:W-:Y:S02]  /*0f70*/  @P0 SEL R14, R19, R14, !P1 ;  /* 0x0000000e130e0207 */ /* 0x000fe40004800000 */
[----:B------:R-:W-:-:S05]  /*0f80*/  @!P0 MOV R14, R13 ;  /* 0x0000000d000e8202 */ /* 0x000fca0000000f00 */
[----:B------:R-:W-:-:S04]  /*0f90*/  @P4 VIADD R15, R18, 0xfffffffe ;  /* 0xfffffffe120f4836 */ /* 0x000fc80000000000 */
[----:B------:R-:W-:Y:S01]  /*0fa0*/  @P2 IMAD.MOV.U32 R18, RZ, RZ, R15 ;  /* 0x000000ffff122224 */ /* 0x000fe200078e000f */
[----:B------:R-:W-:Y:S01]  /*0fb0*/  @!P2 IADD3 R18, PT, PT, -R19, -0x2, RZ ;  /* 0xfffffffe1312a810 */ /* 0x000fe20007ffe1ff */
[----:B------:R-:W-:-:S04]  /*0fc0*/  IMAD R15, R11, R20, R14 ;  /* 0x000000140b0f7224 */ /* 0x000fc800078e020e */
[----:B-1----:R-:W-:-:S04]  /*0fd0*/  IMAD.WIDE R14, R15, 0x4, R16 ;  /* 0x000000040f0e7825 */ /* 0x002fc800078e0210 */
[----:B------:R-:W-:Y:S02]  /*0fe0*/  IMAD R13, R11, R20, R18 ;  /* 0x000000140b0d7224 */ /* 0x000fe400078e0212 */
[----:B------:R-:W2:Y:S02]  /*0ff0*/  LDG.E.CONSTANT R14, desc[UR6][R14.64] ;  /* 0x000000060e0e7981 */ /* 0x000ea4000c1e9900 */
[----:B------:R-:W-:-:S06]  /*1000*/  IMAD.WIDE R16, R13, 0x4, R16 ;  /* 0x000000040d107825 */ /* 0x000fcc00078e0210 */
[----:B------:R-:W3:Y:S01]  /*1010*/  LDG.E.CONSTANT R16, desc[UR6][R16.64] ;  /* 0x0000000610107981 */ /* 0x000ee2000c1e9900 */
[----:B------:R-:W-:-:S05]  /*1020*/  IMAD.IADD R13, R12, 0x1, R2 ;  /* 0x000000010c0d7824 */ /* 0x000fca00078e0202 */
[----:B------:R-:W-:-:S04]  /*1030*/  SHF.L.U32 R18, R13, 0x2, RZ ;  /* 0x000000020d127819 */ /* 0x000fc800000006ff */
[----:B------:R-:W2:Y:S08]  /*1040*/  LDC R13, c[0x3][R18] ;  /* 0x00c00000120d7b82 */ /* 0x000eb00000000800 */
[----:B------:R-:W3:Y:S01]  /*1050*/  LDC R19, c[0x3][R18+0x4] ;  /* 0x00c0010012137b82 */ /* 0x000ee20000000800 */
[----:B------:R-:W-:Y:S02]  /*1060*/  VIADD R2, R2, 0x2 ;  /* 0x0000000202027836 */ /* 0x000fe40000000000 */
[----:B--2---:R-:W-:-:S04]  /*1070*/  FFMA R13, R14, R13, R25 ;  /* 0x0000000d0e0d7223 */ /* 0x004fc80000000019 */
[----:B---3--:R-:W-:-:S07]  /*1080*/  FFMA R25, R16, R19, R13 ;  /* 0x0000001310197223 */ /* 0x008fce000000000d */
.L_x_5:
[----:B------:R-:W-:Y:S05]  /*1090*/  @!P3 BRA `(.L_x_3) ;  /* 0x000000000040b947 */ /* 0x000fea0003800000 */
[----:B------:R-:W0:Y:S01]  /*10a0*/  LDC R18, c[0x0][0x390] ;  /* 0x0000e400ff127b82 */ /* 0x000e220000000800 */
[----:B------:R-:W-:-:S05]  /*10b0*/  IMAD.IADD R17, R3, 0x1, R2 ;  /* 0x0000000103117824 */ /* 0x000fca00078e0202 */
[----:B------:R-:W-:Y:S02]  /*10c0*/  ISETP.GE.AND P0, PT, R17, RZ, PT ;  /* 0x000000ff1100720c */ /* 0x000fe40003f06270 */
[----:B------:R-:W1:Y:S01]  /*10d0*/  LDC.64 R14, c[0x0][0x380] ;  /* 0x0000e000ff0e7b82 */ /* 0x000e620000000a00 */
[----:B------:R-:W-:-:S10]  /*10e0*/  LOP3.LUT R13, RZ, R17, RZ, 0x33, !PT ;  /* 0x00000011ff0d7212 */ /* 0x000fd400078e33ff */
[----:B0-----:R-:W-:Y:S02]  /*10f0*/  @P0 ISETP.GE.AND P1, PT, R17, R18, PT ;  /* 0x000000121100020c */ /* 0x001fe40003f26270 */
[----:B------:R-:W-:-:S04]  /*1100*/  @P0 LEA R16, R18, R13, 0x1 ;  /* 0x0000000d12100211 */ /* 0x000fc800078e08ff */
[----:B------:R-:W-:Y:S01]  /*1110*/  @P0 SEL R16, R17, R16, !P1 ;  /* 0x0000001011100207 */ /* 0x000fe20004800000 */
[----:B------:R-:W-:-:S04]  /*1120*/  @!P0 IMAD.MOV.U32 R16, RZ, RZ, R13 ;  /* 0x000000ffff108224 */ /* 0x000fc800078e000d */
[----:B------:R-:W-:-:S04]  /*1130*/  IMAD R11, R11, R18, R16 ;  /* 0x000000120b0b7224 */ /* 0x000fc800078e0210 */
[----:B-1----:R-:W-:-:S06]  /*1140*/  IMAD.WIDE R14, R11, 0x4, R14 ;  /* 0x000000040b0e7825 */ /* 0x002fcc00078e020e */
[----:B------:R-:W2:Y:S01]  /*1150*/  LDG.E.CONSTANT R14, desc[UR6][R14.64] ;  /* 0x000000060e0e7981 */ /* 0x000ea2000c1e9900 */
[----:B------:R-:W-:-:S05]  /*1160*/  IMAD.IADD R2, R12, 0x1, R2 ;  /* 0x000000010c027824 */ /* 0x000fca00078e0202 */
[----:B------:R-:W-:-:S06]  /*1170*/  SHF.L.U32 R2, R2, 0x2, RZ ;  /* 0x0000000202027819 */ /* 0x000fcc00000006ff */
[----:B------:R-:W2:Y:S02]  /*1180*/  LDC R2, c[0x3][R2] ;  /* 0x00c0000002027b82 */ /* 0x000ea40000000800 */
[----:B--2---:R-:W-:-:S07]  /*1190*/  FFMA R25, R14, R2, R25 ;  /* 0x000000020e197223 */ /* 0x004fce0000000019 */
.L_x_3:
[----:B------:R-:W-:-:S04]  /*11a0*/  IABS R2, R4 ;  /* 0x0000000400027213 */ /* 0x000fc80000000000 */
[C---:B------:R-:W-:Y:S01]  /*11b0*/  ISETP.NE.AND P0, PT, R5.reuse, R2, PT ;  /* 0x000000020500720c */ /* 0x040fe20003f05270 */
[----:B------:R-:W-:-:S12]  /*11c0*/  VIADD R5, R5, 0x1 ;  /* 0x0000000105057836 */ /* 0x000fd80000000000 */
[----:B------:R-:W-:Y:S05]  /*11d0*/  @P0 BRA `(.L_x_6) ;  /* 0xfffffff000140947 */ /* 0x000fea000383ffff */
.L_x_0:
[----:B------:R-:W0:Y:S01]  /*11e0*/  LDC.64 R4, c[0x0][0x388] ;  /* 0x0000e200ff047b82 */ /* 0x000e220000000a00 */
[----:B------:R-:W1:Y:S02]  /*11f0*/  LDCU UR5, c[0x0][0x390] ;  /* 0x00007200ff0577ac */ /* 0x000e640008000800 */
[----:B-1----:R-:W-:-:S04]  /*1200*/  IMAD R3, R0, UR5, R3 ;  /* 0x0000000500037c24 */ /* 0x002fc8000f8e0203 */
[----:B0-----:R-:W-:-:S05]  /*1210*/  IMAD.WIDE R2, R3, 0x4, R4 ;  /* 0x0000000403027825 */ /* 0x001fca00078e0204 */
[----:B------:R-:W-:Y:S01]  /*1220*/  STG.E desc[UR6][R2.64], R25 ;  /* 0x0000001902007986 */ /* 0x000fe2000c101906 */
[----:B------:R-:W-:Y:S05]  /*1230*/  EXIT ;  /* 0x000000000000794d */ /* 0x000fea0003800000 */
.L_x_7:
[----:B------:R-:W-:-:S00]  /*1240*/  BRA `(.L_x_7) ;  /* 0xfffffffc00fc7947 */ /* 0x000fc0000383ffff */
[----:B------:R-:W-:-:S00]  /*1250*/  NOP ;  /* 0x0000000000007918 */ /* 0x000fc00000000000 */
        /* <DEDUP_REMOVED lines=10> */
.L_x_51:


//--------------------- .text._Z29meanBlurConvolutionWithSharedPKfPfiii --------------------------
	.section	.text._Z29meanBlurConvolutionWithSharedPKfPfiii,"ax",@progbits
	.align	128
        .global         _Z29meanBlurConvolutionWithSharedPKfPfiii
        .type           _Z29meanBlurConvolutionWithSharedPKfPfiii,@function
        .size           _Z29meanBlurConvolutionWithSharedPKfPfiii,(.L_x_52 - _Z29meanBlurConvolutionWithSharedPKfPfiii)
        .other          _Z29meanBlurConvolutionWithSharedPKfPfiii,@"STO_CUDA_ENTRY STV_DEFAULT"
_Z29meanBlurConvolutionWithSharedPKfPfiii:
.text._Z29meanBlurConvolutionWithSharedPKfPfiii:
        /* <DEDUP_REMOVED lines=35> */
.L_x_14:
        /* <DEDUP_REMOVED lines=25> */
.L_x_10:
        /* <DEDUP_REMOVED lines=106> */
.L_x_9:
        /* <DEDUP_REMOVED lines=61> */
.L_x_12:
        /* <DEDUP_REMOVED lines=38> */
.L_x_13:
        /* <DEDUP_REMOVED lines=17> */
.L_x_11:
[----:B------:R-:W-:-:S04]  /*11a0*/  IABS R2, R4 ;  /* 0x0000000400027213 */ /* 0x000fc80000000000 */
[C---:B------:R-:W-:Y:S01]  /*11b0*/  ISETP.NE.AND P0, PT, R5.reuse, R2, PT ;  /* 0x000000020500720c */ /* 0x040fe20003f05270 */
[----:B------:R-:W-:-:S12]  /*11c0*/  VIADD R5, R5, 0x1 ;  /* 0x0000000105057836 */ /* 0x000fd80000000000 */
[----:B------:R-:W-:Y:S05]  /*11d0*/  @P0 BRA `(.L_x_14) ;  /* 0xfffffff000140947 */ /* 0x000fea000383ffff */
.L_x_8:
[----:B------:R-:W0:Y:S01]  /*11e0*/  LDC.64 R4, c[0x0][0x388] ;  /* 0x0000e200ff047b82 */ /* 0x000e220000000a00 */
[----:B------:R-:W1:Y:S02]  /*11f0*/  LDCU UR5, c[0x0][0x390] ;  /* 0x00007200ff0577ac */ /* 0x000e640008000800 */
[----:B-1----:R-:W-:-:S04]  /*1200*/  IMAD R3, R0, UR5, R3 ;  /* 0x0000000500037c24 */ /* 0x002fc8000f8e0203 */
[----:B0-----:R-:W-:-:S05]  /*1210*/  IMAD.WIDE R2, R3, 0x4, R4 ;  /* 0x0000000403027825 */ /* 0x001fca00078e0204 */
[----:B------:R-:W-:Y:S01]  /*1220*/  STG.E desc[UR6][R2.64], R25 ;  /* 0x0000001902007986 */ /* 0x000fe2000c101906 */
[----:B------:R-:W-:Y:S05]  /*1230*/  EXIT ;  /* 0x000000000000794d */ /* 0x000fea0003800000 */
.L_x_15:
        /* <DEDUP_REMOVED lines=12> */
.L_x_52:


//--------------------- .text._Z28sharpenConvolutionWithSharedPKfPfiii --------------------------
	.section	.text._Z28sharpenConvolutionWithSharedPKfPfiii,"ax",@progbits
	.align	128
        .global         _Z28sharpenConvolutionWithSharedPKfPfiii
        .type           _Z28sharpenConvolutionWithSharedPKfPfiii,@function
        .size           _Z28sharpenConvolutionWithSharedPKfPfiii,(.L_x_53 - _Z28sharpenConvolutionWithSharedPKfPfiii)
        .other          _Z28sharpenConvolutionWithSharedPKfPfiii,@"STO_CUDA_ENTRY STV_DEFAULT"
_Z28sharpenConvolutionWithSharedPKfPfiii:
.text._Z28sharpenConvolutionWithSharedPKfPfiii:
        /* <DEDUP_REMOVED lines=35> */
.L_x_22:
        /* <DEDUP_REMOVED lines=25> */
.L_x_18:
        /* <DEDUP_REMOVED lines=106> */
.L_x_17:
        /* <DEDUP_REMOVED lines=61> */
.L_x_20:
        /* <DEDUP_REMOVED lines=38> */
.L_x_21:
        /* <DEDUP_REMOVED lines=17> */
.L_x_19:
[----:B------:R-:W-:-:S04]  /*11a0*/  IABS R2, R4 ;  /* 0x0000000400027213 */ /* 0x000fc80000000000 */
[C---:B------:R-:W-:Y:S01]  /*11b0*/  ISETP.NE.AND P0, PT, R5.reuse, R2, PT ;  /* 0x000000020500720c */ /* 0x040fe20003f05270 */
[----:B------:R-:W-:-:S12]  /*11c0*/  VIADD R5, R5, 0x1 ;  /* 0x0000000105057836 */ /* 0x000fd80000000000 */
[----:B------:R-:W-:Y:S05]  /*11d0*/  @P0 BRA `(.L_x_22) ;  /* 0xfffffff000140947 */ /* 0x000fea000383ffff */
.L_x_16:
[----:B------:R-:W0:Y:S01]  /*11e0*/  LDC.64 R4, c[0x0][0x388] ;  /* 0x0000e200ff047b82 */ /* 0x000e220000000a00 */
[----:B------:R-:W1:Y:S02]  /*11f0*/  LDCU UR5, c[0x0][0x390] ;  /* 0x00007200ff0577ac */ /* 0x000e640008000800 */
[----:B-1----:R-:W-:-:S04]  /*1200*/  IMAD R3, R0, UR5, R3 ;  /* 0x0000000500037c24 */ /* 0x002fc8000f8e0203 */
[----:B0-----:R-:W-:-:S05]  /*1210*/  IMAD.WIDE R2, R3, 0x4, R4 ;  /* 0x0000000403027825 */ /* 0x001fca00078e0204 */
[----:B------:R-:W-:Y:S01]  /*1220*/  STG.E desc[UR6][R2.64], R25 ;  /* 0x0000001902007986 */ /* 0x000fe2000c101906 */
[----:B------:R-:W-:Y:S05]  /*1230*/  EXIT ;  /* 0x000000000000794d */ /* 0x000fea0003800000 */
.L_x_23:
        /* <DEDUP_REMOVED lines=12> */
.L_x_53:


//--------------------- .text._Z26sobelConvolutionWithSharedPKfPfiiS0_S0_i --------------------------
	.section	.text._Z26sobelConvolutionWithSharedPKfPfiiS0_S0_i,"ax",@progbits
	.align	128
        .global         _Z26sobelConvolutionWithSharedPKfPfiiS0_S0_i
        .type           _Z26sobelConvolutionWithSharedPKfPfiiS0_S0_i,@function
        .size           _Z26sobelConvolutionWithSharedPKfPfiiS0_S0_i,(.L_x_50 - _Z26sobelConvolutionWithSharedPKfPfiiS0_S0_i)
        .other          _Z26sobelConvolutionWithSharedPKfPfiiS0_S0_i,@"STO_CUDA_ENTRY STV_DEFAULT"
_Z26sobelConvolutionWithSharedPKfPfiiS0_S0_i:
.text._Z26sobelConvolutionWithSharedPKfPfiiS0_S0_i:
[----:B------:R-:W-:Y:S01]  /*0000*/  LDC R1, c[0x0][0x37c] ;  /* 0x0000df00ff017b82 */ /* 0x000fe20000000800 */
[----:B------:R-:W0:Y:S07]  /*0010*/  S2R R0, SR_TID.X ;  /* 0x0000000000007919 */ /* 0x000e2e0000002100 */
[----:B------:R-:W0:Y:S01]  /*0020*/  S2UR UR4, SR_CTAID.X ;  /* 0x00000000000479c3 */ /* 0x000e220000002500 */
[----:B------:R-:W1:Y:S07]  /*0030*/  S2R R7, SR_TID.Y ;  /* 0x0000000000077919 */ /* 0x000e6e0000002200 */
[----:B------:R-:W0:Y:S08]  /*0040*/  LDC R3, c[0x0][0x360] ;  /* 0x0000d800ff037b82 */ /* 0x000e300000000800 */
[----:B------:R-:W1:Y:S08]  /*0050*/  S2UR UR5, SR_CTAID.Y ;  /* 0x00000000000579c3 */ /* 0x000e700000002600 */
[----:B------:R-:W1:Y:S08]  /*0060*/  LDC R2, c[0x0][0x364] ;  /* 0x0000d900ff027b82 */ /* 0x000e700000000800 */
[----:B------:R-:W2:Y:S01]  /*0070*/  LDC.64 R4, c[0x0][0x390] ;  /* 0x0000e400ff047b82 */ /* 0x000ea20000000a00 */
[----:B0-----:R-:W-:-:S02]  /*0080*/  IMAD R3, R3, UR4, R0 ;  /* 0x0000000403037c24 */ /* 0x001fc4000f8e0200 */
[----:B-1----:R-:W-:-:S03]  /*0090*/  IMAD R0, R2, UR5, R7 ;  /* 0x0000000502007c24 */ /* 0x002fc6000f8e0207 */
[----:B--2---:R-:W-:-:S04]  /*00a0*/  ISETP.GE.AND P0, PT, R3, R5, PT ;  /* 0x000000050300720c */ /* 0x004fc80003f06270 */
[----:B------:R-:W-:-:S13]  /*00b0*/  ISETP.GE.OR P0, PT, R0, R4, P0 ;  /* 0x000000040000720c */ /* 0x000fda0000706670 */
[----:B------:R-:W-:Y:S05]  /*00c0*/  @P0 EXIT ;  /* 0x000000000000094d */ /* 0x000fea0003800000 */
[----:B------:R-:W0:Y:S01]  /*00d0*/  LDCU.64 UR6, c[0x0][0x398] ;  /* 0x00007300ff0677ac */ /* 0x000e220008000a00 */
[----:B------:R-:W-:Y:S01]  /*00e0*/  HFMA2 R6, -RZ, RZ, 0, 0 ;  /* 0x00000000ff067431 */ /* 0x000fe200000001ff */
[----:B------:R-:W1:Y:S01]  /*00f0*/  LDCU.64 UR4, c[0x0][0x358] ;  /* 0x00006b00ff0477ac */ /* 0x000e620008000a00 */
[----:B0-----:R-:W-:-:S04]  /*0100*/  UISETP.NE.U32.AND UP0, UPT, UR6, URZ, UPT ;  /* 0x000000ff0600728c */ /* 0x001fc8000bf05070 */
[----:B------:R-:W-:-:S09]  /*0110*/  UISETP.NE.AND.EX UP0, UPT, UR7, URZ, UPT, UP0 ;  /* 0x000000ff0700728c */ /* 0x000fd2000bf05300 */
[----:B-1----:R-:W-:Y:S05]  /*0120*/  BRA.U UP0, `(.L_x_24) ;  /* 0x0000000500ec7547 */ /* 0x002fea000b800000 */
[----:B------:R-:W0:Y:S01]  /*0130*/  LDCU.64 UR6, c[0x0][0x3a0] ;  /* 0x00007400ff0677ac */ /* 0x000e220008000a00 */
[----:B------:R-:W-:Y:S01]  /*0140*/  IMAD.MOV.U32 R7, RZ, RZ, RZ ;  /* 0x000000ffff077224 */ /* 0x000fe200078e00ff */
[----:B0-----:R-:W-:-:S04]  /*0150*/  UISETP.NE.U32.AND UP0, UPT, UR6, URZ, UPT ;  /* 0x000000ff0600728c */ /* 0x001fc8000bf05070 */
[----:B------:R-:W-:-:S09]  /*0160*/  UISETP.NE.AND.EX UP0, UPT, UR7, URZ, UPT, UP0 ;  /* 0x000000ff0700728c */ /* 0x000fd2000bf05300 */
[----:B------:R-:W-:Y:S05]  /*0170*/  BRA.U !UP0, `(.L_x_25) ;  /* 0x0000001508ec7547 */ /* 0x000fea000b800000 */
[C---:B------:R-:W-:Y:S01]  /*0180*/  ISETP.GE.AND P1, PT, R3.reuse, 0x1, PT ;  /* 0x000000010300780c */ /* 0x040fe20003f26270 */
[----:B------:R-:W0:Y:S01]  /*0190*/  LDC.64 R14, c[0x0][0x380] ;  /* 0x0000e000ff0e7b82 */ /* 0x000e220000000a00 */
[C---:B------:R-:W-:Y:S01]  /*01a0*/  VIADD R2, R0.reuse, 0xffffffff ;  /* 0xffffffff00027836 */ /* 0x040fe20000000000 */
[----:B------:R-:W-:Y:S02]  /*01b0*/  ISETP.GT.AND P0, PT, R0, R5, PT ;  /* 0x000000050000720c */ /* 0x000fe40003f04270 */
[----:B------:R-:W-:Y:S02]  /*01c0*/  ISETP.GT.U32.AND P2, PT, R3, R4, P1 ;  /* 0x000000040300720c */ /* 0x000fe40000f44070 */
[----:B------:R-:W-:Y:S02]  /*01d0*/  LEA R21, R5, -R0, 0x1 ;  /* 0x8000000005157211 */ /* 0x000fe400078e08ff */
[----:B------:R-:W1:Y:S02]  /*01e0*/  LDC.64 R18, c[0x0][0x3a0] ;  /* 0x0000e800ff127b82 */ /* 0x000e640000000a00 */
[----:B------:R-:W-:-:S02]  /*01f0*/  SEL R2, R21, R2, P0 ;  /* 0x0000000215027207 */ /* 0x000fc40000000000 */
[----:B------:R-:W-:-:S05]  /*0200*/  @P1 IADD3 R6, PT, PT, R3, -0x1, RZ ;  /* 0xffffffff03061810 */ /* 0x000fca0007ffe0ff */
[--C-:B------:R-:W-:Y:S01]  /*0210*/  @P2 IMAD R6, R4, 0x2, -R3.reuse ;  /* 0x0000000204062824 */ /* 0x100fe200078e0a03 */
[----:B------:R-:W-:Y:S01]  /*0220*/  ISETP.NE.AND P2, PT, R0, RZ, PT ;  /* 0x000000ff0000720c */ /* 0x000fe20003f45270 */
[----:B------:R-:W-:-:S03]  /*0230*/  @!P1 IMAD.MOV R6, RZ, RZ, -R3 ;  /* 0x000000ffff069224 */ /* 0x000fc600078e0a03 */
[----:B------:R-:W-:-:S05]  /*0240*/  SEL R13, R2, RZ, P2 ;  /* 0x000000ff020d7207 */ /* 0x000fca0001000000 */
[----:B------:R-:W-:-:S04]  /*0250*/  IMAD R17, R13, R4, R6 ;  /* 0x000000040d117224 */ /* 0x000fc800078e0206 */
[----:B0-----:R-:W-:Y:S01]  /*0260*/  IMAD.WIDE R16, R17, 0x4, R14 ;  /* 0x0000000411107825 */ /* 0x001fe200078e020e */
[----:B-1----:R-:W2:Y:S04]  /*0270*/  LDG.E.CONSTANT R9, desc[UR4][R18.64] ;  /* 0x0000000412097981 */ /* 0x002ea8000c1e9900 */
[----:B------:R0:W2:Y:S01]  /*0280*/  LDG.E.CONSTANT R2, desc[UR4][R16.64] ;  /* 0x0000000410027981 */ /* 0x0000a2000c1e9900 */
[C---:B------:R-:W-:Y:S01]  /*0290*/  ISETP.GE.AND P0, PT, R3.reuse, -0x1, PT ;  /* 0xffffffff0300780c */ /* 0x040fe20003f06270 */
[C---:B------:R-:W-:Y:S01]  /*02a0*/  @P1 VIADD R28, R3.reuse, 0xffffffff ;  /* 0xffffffff031c1836 */ /* 0x040fe20000000000 */
[----:B------:R-:W-:Y:S02]  /*02b0*/  ISETP.GE.AND P2, PT, R3, RZ, PT ;  /* 0x000000ff0300720c */ /* 0x000fe40003f46270 */
[----:B------:R-:W-:-:S02]  /*02c0*/  PLOP3.LUT P3, PT, PT, PT, PT, 0x8, 0x80 ;  /* 0x000000000080781c */ /* 0x000fc40003f6e170 */
[----:B------:R-:W-:Y:S02]  /*02d0*/  IADD3 R11, PT, PT, R0, 0x1, RZ ;  /* 0x00000001000b7810 */ /* 0x000fe40007ffe0ff */
[----:B------:R-:W-:Y:S01]  /*02e0*/  LOP3.LUT R27, RZ, R3, RZ, 0x33, !PT ;  /* 0x00000003ff1b7212 */ /* 0x000fe200078e33ff */
[----:B0-----:R-:W0:Y:S01]  /*02f0*/  LDC R17, c[0x0][0x3a8] ;  /* 0x0000ea00ff117b82 */ /* 0x001e220000000800 */
[----:B------:R-:W-:Y:S01]  /*0300*/  ISETP.GE.AND P4, PT, R11, R5, PT ;  /* 0x000000050b00720c */ /* 0x000fe20003f86270 */
[C---:B------:R-:W-:Y:S02]  /*0310*/  @P1 VIADD R16, R3.reuse, 0xffffffff ;  /* 0xffffffff03101836 */ /* 0x040fe40000000000 */
[C---:B------:R-:W-:Y:S01]  /*0320*/  @P0 VIADD R29, R3.reuse, 0x1 ;  /* 0x00000001031d0836 */ /* 0x040fe20000000000 */
[----:B------:R-:W-:Y:S01]  /*0330*/  @P0 IADD3 R23, PT, PT, R3, 0x1, RZ ;  /* 0x0000000103170810 */ /* 0x000fe20007ffe0ff */
[C---:B------:R-:W-:Y:S01]  /*0340*/  @P0 IMAD R10, R4.reuse, 0x2, -R3 ;  /* 0x00000002040a0824 */ /* 0x040fe200078e0a03 */
[C---:B------:R-:W-:Y:S01]  /*0350*/  @P0 LEA R8, R4.reuse, -R3, 0x1 ;  /* 0x8000000304080211 */ /* 0x040fe200078e08ff */
[----:B------:R-:W-:Y:S01]  /*0360*/  @P2 IMAD R12, R4, 0x2, R27 ;  /* 0x00000002040c2824 */ /* 0x000fe200078e021b */
[----:B------:R-:W-:-:S02]  /*0370*/  @P0 ISETP.GE.U32.AND P6, PT, R29, R4, PT ;  /* 0x000000041d00020c */ /* 0x000fc40003fc6070 */
[-C--:B------:R-:W-:Y:S02]  /*0380*/  @P0 ISETP.GE.U32.AND P5, PT, R23, R4.reuse, PT ;  /* 0x000000041700020c */ /* 0x080fe40003fa6070 */
[----:B------:R-:W-:Y:S01]  /*0390*/  @P0 PLOP3.LUT P3, PT, P6, PT, PT, 0x80, 0x8 ;  /* 0x000000000008081c */ /* 0x000fe2000376f070 */
[----:B------:R-:W-:Y:S01]  /*03a0*/  @P4 VIADD R11, R21, 0xfffffffe ;  /* 0xfffffffe150b4836 */ /* 0x000fe20000000000 */
[----:B------:R-:W-:Y:S01]  /*03b0*/  PLOP3.LUT P6, PT, PT, PT, PT, 0x8, 0x80 ;  /* 0x000000000080781c */ /* 0x000fe20003fce170 */
[----:B------:R-:W0:Y:S01]  /*03c0*/  LDC.64 R20, c[0x0][0x3a0] ;  /* 0x0000e800ff147b82 */ /* 0x000e220000000a00 */
[----:B------:R-:W-:Y:S02]  /*03d0*/  @P0 PLOP3.LUT P6, PT, P5, PT, PT, 0x80, 0x8 ;  /* 0x000000000008081c */ /* 0x000fe40002fcf070 */
[----:B------:R-:W-:Y:S02]  /*03e0*/  @P2 LEA R6, R4, R27, 0x1 ;  /* 0x0000001b04062211 */ /* 0x000fe400078e08ff */
[----:B------:R-:W-:-:S02]  /*03f0*/  @P2 ISETP.GE.U32.AND P5, PT, R3, R4, PT ;  /* 0x000000040300220c */ /* 0x000fc40003fa6070 */
[C---:B------:R-:W-:Y:S02]  /*0400*/  ISETP.GT.U32.AND P4, PT, R3.reuse, R4, P1 ;  /* 0x000000040300720c */ /* 0x040fe40000f84070 */
[C---:B------:R-:W-:Y:S01]  /*0410*/  @P2 SEL R6, R3.reuse, R6, !P5 ;  /* 0x0000000603062207 */ /* 0x040fe20006800000 */
[----:B------:R-:W-:Y:S01]  /*0420*/  @P3 VIADD R29, R8, 0xfffffffe ;  /* 0xfffffffe081d3836 */ /* 0x000fe20000000000 */
[----:B------:R-:W-:Y:S01]  /*0430*/  LOP3.LUT R8, RZ, R0, RZ, 0x33, !PT ;  /* 0x00000000ff087212 */ /* 0x000fe200078e33ff */
[----:B------:R-:W-:Y:S01]  /*0440*/  @!P2 IMAD.MOV.U32 R6, RZ, RZ, R27 ;  /* 0x000000ffff06a224 */ /* 0x000fe200078e001b */
[CC--:B------:R-:W-:Y:S02]  /*0450*/  @P2 ISETP.GE.U32.AND P5, PT, R3.reuse, R4.reuse, PT ;  /* 0x000000040300220c */ /* 0x0c0fe40003fa6070 */
[----:B------:R-:W-:Y:S02]  /*0460*/  @P6 IADD3 R23, PT, PT, R10, -0x2, RZ ;  /* 0xfffffffe0a176810 */ /* 0x000fe40007ffe0ff */
[----:B------:R-:W-:-:S02]  /*0470*/  @P2 ISETP.GE.U32.AND P6, PT, R3, R4, PT ;  /* 0x000000040300220c */ /* 0x000fc40003fc6070 */
[C---:B------:R-:W-:Y:S01]  /*0480*/  @P2 LEA R10, R4.reuse, R27, 0x1 ;  /* 0x0000001b040a2211 */ /* 0x040fe200078e08ff */
[----:B------:R-:W-:Y:S01]  /*0490*/  @P4 IMAD R28, R4, 0x2, -R3 ;  /* 0x00000002041c4824 */ /* 0x000fe200078e0a03 */
[----:B------:R-:W-:Y:S02]  /*04a0*/  ISETP.GE.AND P3, PT, R0, R5, PT ;  /* 0x000000050000720c */ /* 0x000fe40003f66270 */
[----:B------:R-:W-:Y:S01]  /*04b0*/  LEA R8, R5, R8, 0x1 ;  /* 0x0000000805087211 */ /* 0x000fe200078e08ff */
[----:B0-----:R-:W-:Y:S01]  /*04c0*/  IMAD.WIDE R20, R17, 0x4, R20 ;  /* 0x0000000411147825 */ /* 0x001fe200078e0214 */
[C---:B------:R-:W-:Y:S02]  /*04d0*/  @P2 SEL R25, R3.reuse, R10, !P5 ;  /* 0x0000000a03192207 */ /* 0x040fe40006800000 */
[C---:B------:R-:W-:Y:S01]  /*04e0*/  @P2 SEL R5, R3.reuse, R12, !P6 ;  /* 0x0000000c03052207 */ /* 0x040fe20007000000 */
[----:B------:R-:W-:Y:S01]  /*04f0*/  @!P2 IMAD.MOV.U32 R25, RZ, RZ, R27 ;  /* 0x000000ffff19a224 */ /* 0x000fe200078e001b */
[----:B------:R-:W-:Y:S01]  /*0500*/  @!P2 MOV R5, R27 ;  /* 0x0000001b0005a202 */ /* 0x000fe20000000f00 */
[----:B------:R-:W3:Y:S01]  /*0510*/  LDG.E.CONSTANT R10, desc[UR4][R20.64] ;  /* 0x00000004140a7981 */ /* 0x000ee2000c1e9900 */
[----:B------:R-:W-:-:S02]  /*0520*/  ISETP.GT.U32.AND P2, PT, R3, R4, P1 ;  /* 0x000000040300720c */ /* 0x000fc40000f44070 */
[----:B------:R-:W-:Y:S01]  /*0530*/  @P0 MOV R24, R29 ;  /* 0x0000001d00180202 */ /* 0x000fe20000000f00 */
[----:B------:R-:W4:Y:S01]  /*0540*/  LDG.E.CONSTANT R12, desc[UR4][R20.64+0x4] ;  /* 0x00000404140c7981 */ /* 0x000f22000c1e9900 */
[----:B------:R-:W-:Y:S01]  /*0550*/  SEL R29, R0, R8, !P3 ;  /* 0x00000008001d7207 */ /* 0x000fe20005800000 */
[----:B------:R-:W-:Y:S01]  /*0560*/  @P0 IMAD.MOV.U32 R8, RZ, RZ, R23 ;  /* 0x000000ffff080224 */ /* 0x000fe200078e0017 */
[----:B------:R-:W-:Y:S01]  /*0570*/  @!P1 IADD3 R28, PT, PT, -R3, RZ, RZ ;  /* 0x000000ff031c9210 */ /* 0x000fe20007ffe1ff */
[-C--:B------:R-:W-:Y:S01]  /*0580*/  IMAD R23, R13, R4.reuse, R6 ;  /* 0x000000040d177224 */ /* 0x080fe200078e0206 */
[----:B------:R-:W-:Y:S01]  /*0590*/  @!P0 IADD3 R24, PT, PT, -R3, -0x2, RZ ;  /* 0xfffffffe03188810 */ /* 0x000fe20007ffe1ff */
[-C--:B------:R-:W-:Y:S01]  /*05a0*/  IMAD R25, R29, R4.reuse, R25 ;  /* 0x000000041d197224 */ /* 0x080fe200078e0219 */
[----:B------:R-:W-:Y:S01]  /*05b0*/  @!P0 IADD3 R8, PT, PT, -R3, -0x2, RZ ;  /* 0xfffffffe03088810 */ /* 0x000fe20007ffe1ff */
[----:B------:R-:W-:Y:S01]  /*05c0*/  IMAD R28, R29, R4, R28 ;  /* 0x000000041d1c7224 */ /* 0x000fe200078e021c */
[----:B------:R-:W5:Y:S01]  /*05d0*/  LDG.E.CONSTANT R26, desc[UR4][R20.64+0x8] ;  /* 0x00000804141a7981 */ /* 0x000f62000c1e9900 */
[----:B------:R-:W-:-:S02]  /*05e0*/  @P2 IMAD R16, R4, 0x2, -R3 ;  /* 0x0000000204102824 */ /* 0x000fc400078e0a03 */
[-C--:B------:R-:W-:Y:S02]  /*05f0*/  IMAD R24, R13, R4.reuse, R24 ;  /* 0x000000040d187224 */ /* 0x080fe400078e0218 */
[----:B------:R-:W-:Y:S01]  /*0600*/  IMAD R29, R29, R4, R8 ;  /* 0x000000041d1d7224 */ /* 0x000fe200078e0208 */
[----:B------:R-:W3:Y:S01]  /*0610*/  LDG.E.CONSTANT R13, desc[UR4][R18.64+0x4] ;  /* 0x00000404120d7981 */ /* 0x000ee2000c1e9900 */
[----:B------:R-:W-:Y:S02]  /*0620*/  @P0 VIADD R27, R3, 0x1 ;  /* 0x00000001031b0836 */ /* 0x000fe40000000000 */
[----:B------:R-:W-:Y:S01]  /*0630*/  IMAD.WIDE R22, R23, 0x4, R14 ;  /* 0x0000000417167825 */ /* 0x000fe200078e020e */
[----:B------:R0:W4:Y:S01]  /*0640*/  LDG.E.CONSTANT R8, desc[UR4][R18.64+0x8] ;  /* 0x0000080412087981 */ /* 0x000122000c1e9900 */
[----:B------:R-:W-:-:S03]  /*0650*/  PLOP3.LUT P2, PT, PT, PT, PT, 0x8, 0x80 ;  /* 0x000000000080781c */ /* 0x000fc60003f4e170 */
[----:B------:R1:W3:Y:S01]  /*0660*/  LDG.E.CONSTANT R6, desc[UR4][R22.64] ;  /* 0x0000000416067981 */ /* 0x0002e2000c1e9900 */
[----:B0-----:R-:W-:Y:S02]  /*0670*/  @P1 MOV R18, R16 ;  /* 0x0000001000121202 */ /* 0x001fe40000000f00 */
[----:B------:R-:W-:Y:S02]  /*0680*/  @!P1 IADD3 R18, PT, PT, -R3, RZ, RZ ;  /* 0x000000ff03129210 */ /* 0x000fe40007ffe1ff */
[----:B------:R-:W-:-:S03]  /*0690*/  @P0 ISETP.GE.U32.AND P1, PT, R27, R4, PT ;  /* 0x000000041b00020c */ /* 0x000fc60003f26070 */
[----:B------:R-:W-:Y:S01]  /*06a0*/  IMAD R19, R11, R4, R18 ;  /* 0x000000040b137224 */ /* 0x000fe200078e0212 */
[----:B------:R-:W-:Y:S01]  /*06b0*/  @P0 PLOP3.LUT P2, PT, P1, PT, PT, 0x80, 0x8 ;  /* 0x000000000008081c */ /* 0x000fe20000f4f070 */
[----:B------:R-:W-:-:S04]  /*06c0*/  IMAD.WIDE R16, R17, 0x4, R20 ;  /* 0x0000000411107825 */ /* 0x000fc800078e0214 */
[----:B------:R-:W-:-:S04]  /*06d0*/  IMAD.WIDE R18, R19, 0x4, R14 ;  /* 0x0000000413127825 */ /* 0x000fc800078e020e */
[--C-:B------:R-:W-:Y:S02]  /*06e0*/  IMAD.WIDE R20, R24, 0x4, R14.reuse ;  /* 0x0000000418147825 */ /* 0x100fe400078e020e */
[----:B------:R0:W5:Y:S02]  /*06f0*/  LDG.E.CONSTANT R18, desc[UR4][R18.64] ;  /* 0x0000000412127981 */ /* 0x000164000c1e9900 */
[--C-:B-1----:R-:W-:Y:S02]  /*0700*/  IMAD.WIDE R22, R28, 0x4, R14.reuse ;  /* 0x000000041c167825 */ /* 0x102fe400078e020e */
[----:B------:R-:W4:Y:S02]  /*0710*/  LDG.E.CONSTANT R21, desc[UR4][R20.64] ;  /* 0x0000000414157981 */ /* 0x000f24000c1e9900 */
[----:B------:R-:W-:Y:S02]  /*0720*/  IMAD.WIDE R24, R25, 0x4, R14 ;  /* 0x0000000419187825 */ /* 0x000fe400078e020e */
[----:B------:R1:W5:Y:S02]  /*0730*/  LDG.E.CONSTANT R28, desc[UR4][R22.64] ;  /* 0x00000004161c7981 */ /* 0x000364000c1e9900 */
[----:B0-----:R-:W-:-:S02]  /*0740*/  @P0 IMAD R19, R4, 0x2, -R3 ;  /* 0x0000000204130824 */ /* 0x001fc400078e0a03 */
[----:B------:R-:W5:Y:S03]  /*0750*/  LDG.E.CONSTANT R25, desc[UR4][R24.64] ;  /* 0x0000000418197981 */ /* 0x000f66000c1e9900 */
[----:B------:R-:W-:Y:S02]  /*0760*/  @P2 IADD3 R27, PT, PT, R19, -0x2, RZ ;  /* 0xfffffffe131b2810 */ /* 0x000fe40007ffe0ff */
[----:B------:R-:W5:Y:S01]  /*0770*/  LDG.E.CONSTANT R19, desc[UR4][R16.64+0x8] ;  /* 0x0000080410137981 */ /* 0x000f62000c1e9900 */
[----:B-1----:R-:W-:-:S04]  /*0780*/  IMAD.WIDE R22, R29, 0x4, R14 ;  /* 0x000000041d167825 */ /* 0x002fc800078e020e */
[----:B------:R-:W-:Y:S01]  /*0790*/  @P0 IMAD.MOV.U32 R29, RZ, RZ, R27 ;  /* 0x000000ffff1d0224 */ /* 0x000fe200078e001b */
[----:B------:R-:W-:Y:S01]  /*07a0*/  @!P0 IADD3 R29, PT, PT, -R3, -0x2, RZ ;  /* 0xfffffffe031d8810 */ /* 0x000fe20007ffe1ff */
[CC--:B------:R-:W-:Y:S02]  /*07b0*/  IMAD R27, R11.reuse, R4.reuse, R5 ;  /* 0x000000040b1b7224 */ /* 0x0c0fe400078e0205 */
[----:B------:R0:W5:Y:S02]  /*07c0*/  LDG.E.CONSTANT R5, desc[UR4][R22.64] ;  /* 0x0000000416057981 */ /* 0x000164000c1e9900 */
[----:B------:R-:W-:Y:S02]  /*07d0*/  IMAD R29, R11, R4, R29 ;  /* 0x000000040b1d7224 */ /* 0x000fe400078e021d */
[----:B------:R-:W5:Y:S01]  /*07e0*/  LDG.E.CONSTANT R11, desc[UR4][R16.64] ;  /* 0x00000004100b7981 */ /* 0x000f62000c1e9900 */
[----:B0-----:R-:W-:-:S04]  /*07f0*/  IMAD.WIDE R22, R27, 0x4, R14 ;  /* 0x000000041b167825 */ /* 0x001fc800078e020e */
[----:B------:R-:W-:Y:S01]  /*0800*/  IMAD.WIDE R14, R29, 0x4, R14 ;  /* 0x000000041d0e7825 */ /* 0x000fe200078e020e */
[----:B------:R-:W5:Y:S05]  /*0810*/  LDG.E.CONSTANT R4, desc[UR4][R22.64] ;  /* 0x0000000416047981 */ /* 0x000f6a000c1e9900 */
[----:B------:R-:W5:Y:S01]  /*0820*/  LDG.E.CONSTANT R14, desc[UR4][R14.64] ;  /* 0x000000040e0e7981 */ /* 0x000f62000c1e9900 */
[----:B--2---:R-:W-:-:S03]  /*0830*/  FFMA R27, R2, R9, RZ ;  /* 0x00000009021b7223 */ /* 0x004fc600000000ff */
[----:B------:R-:W2:Y:S01]  /*0840*/  LDG.E.CONSTANT R9, desc[UR4][R16.64+0x4] ;  /* 0x0000040410097981 */ /* 0x000ea2000c1e9900 */
[----:B---3--:R-:W-:-:S04]  /*0850*/  FFMA R6, R6, R13, R27 ;  /* 0x0000000d06067223 */ /* 0x008fc8000000001b */
[----:B----4-:R-:W-:-:S04]  /*0860*/  FFMA R21, R21, R8, R6 ;  /* 0x0000000815157223 */ /* 0x010fc80000000006 */
[----:B-----5:R-:W-:-:S04]  /*0870*/  FFMA R10, R28, R10, R21 ;  /* 0x0000000a1c0a7223 */ /* 0x020fc80000000015 */
[----:B------:R-:W-:-:S04]  /*0880*/  FFMA R10, R25, R12, R10 ;  /* 0x0000000c190a7223 */ /* 0x000fc8000000000a */
[----:B------:R-:W-:-:S04]  /*0890*/  FFMA R5, R5, R26, R10 ;  /* 0x0000001a05057223 */ /* 0x000fc8000000000a */
[----:B------:R-:W-:-:S04]  /*08a0*/  FFMA R5, R18, R11, R5 ;  /* 0x0000000b12057223 */ /* 0x000fc80000000005 */
[----:B--2---:R-:W-:-:S04]  /*08b0*/  FFMA R5, R4, R9, R5 ;  /* 0x0000000904057223 */ /* 0x004fc80000000005 */
[----:B------:R-:W-:Y:S01]  /*08c0*/  FFMA R6, R14, R19, R5 ;  /* 0x000000130e067223 */ /* 0x000fe20000000005 */
[----:B------:R-:W-:Y:S06]  /*08d0*/  BRA `(.L_x_25) ;  /* 0x0000001000147947 */ /* 0x000fec0003800000 */
.L_x_24:
[----:B------:R-:W0:Y:S02]  /*08e0*/  LDCU.64 UR6, c[0x0][0x3a0] ;  /* 0x00007400ff0677ac */ /* 0x000e240008000a00 */
[----:B0-----:R-:W-:-:S04]  /*08f0*/  UISETP.NE.U32.AND UP0, UPT, UR6, URZ, UPT ;  /* 0x000000ff0600728c */ /* 0x001fc8000bf05070 */
[----:B------:R-:W-:-:S09]  /*0900*/  UISETP.NE.AND.EX UP0, UPT, UR7, URZ, UPT, UP0 ;  /* 0x000000ff0700728c */ /* 0x000fd2000bf05300 */
[----:B------:R-:W-:Y:S05]  /*0910*/  BRA.U UP0, `(.L_x_26) ;  /* 0x0000000500d87547 */ /* 0x000fea000b800000 */
        /* <DEDUP_REMOVED lines=9> */
[----:B------:R-:W-:Y:S01]  /*09b0*/  @P0 IMAD R7, R4, 0x2, -R3 ;  /* 0x0000000204070824 */ /* 0x000fe200078e0a03 */
[----:B------:R-:W-:-:S03]  /*09c0*/  ISETP.NE.AND P0, PT, R0, RZ, PT ;  /* 0x000000ff0000720c */ /* 0x000fc60003f05270 */
[----:B------:R-:W-:Y:S01]  /*09d0*/  @P1 IMAD.MOV.U32 R2, RZ, RZ, R7 ;  /* 0x000000ffff021224 */ /* 0x000fe200078e0007 */
[----:B------:R-:W-:Y:S02]  /*09e0*/  SEL R11, R11, RZ, P0 ;  /* 0x000000ff0b0b7207 */ /* 0x000fe40000000000 */
[----:B------:R-:W-:-:S05]  /*09f0*/  @!P1 IADD3 R2, PT, PT, -R3, RZ, RZ ;  /* 0x000000ff03029210 */ /* 0x000fca0007ffe1ff */
[----:B------:R-:W-:Y:S01]  /*0a00*/  IMAD R15, R11, R4, R2 ;  /* 0x000000040b0f7224 */ /* 0x000fe200078e0202 */
[----:B-1----:R-:W2:Y:S03]  /*0a10*/  LDG.E.CONSTANT R7, desc[UR4][R16.64] ;  /* 0x0000000410077981 */ /* 0x002ea6000c1e9900 */
[----:B0-----:R-:W-:-:S05]  /*0a20*/  IMAD.WIDE R14, R15, 0x4, R12 ;  /* 0x000000040f0e7825 */ /* 0x001fca00078e020c */
[----:B------:R0:W2:Y:S01]  /*0a30*/  LDG.E.CONSTANT R2, desc[UR4][R14.64] ;  /* 0x000000040e027981 */ /* 0x0000a2000c1e9900 */
[C---:B------:R-:W-:Y:S01]  /*0a40*/  ISETP.GE.AND P0, PT, R3.reuse, -0x1, PT ;  /* 0xffffffff0300780c */ /* 0x040fe20003f06270 */
[----:B------:R-:W-:Y:S01]  /*0a50*/  VIADD R9, R0, 0x1 ;  /* 0x0000000100097836 */ /* 0x000fe20000000000 */
[C---:B------:R-:W-:Y:S02]  /*0a60*/  ISETP.GE.AND P2, PT, R3.reuse, RZ, PT ;  /* 0x000000ff0300720c */ /* 0x040fe40003f46270 */
[----:B------:R-:W-:Y:S02]  /*0a70*/  PLOP3.LUT P3, PT, PT, PT, PT, 0x8, 0x80 ;  /* 0x000000000080781c */ /* 0x000fe40003f6e170 */
[----:B------:R-:W-:Y:S01]  /*0a80*/  LOP3.LUT R25, RZ, R3, RZ, 0x33, !PT ;  /* 0x00000003ff197212 */ /* 0x000fe200078e33ff */
[----:B0-----:R-:W0:Y:S06]  /*0a90*/  LDC R15, c[0x0][0x3a8] ;  /* 0x0000ea00ff0f7b82 */ /* 0x001e2c0000000800 */
[C---:B------:R-:W-:Y:S01]  /*0aa0*/  @P0 IADD3 R27, PT, PT, R3.reuse, 0x1, RZ ;  /* 0x00000001031b0810 */ /* 0x040fe20007ffe0ff */
[----:B------:R-:W-:-:S03]  /*0ab0*/  @P0 VIADD R21, R3, 0x1 ;  /* 0x0000000103150836 */ /* 0x000fc60000000000 */
[-C--:B------:R-:W-:Y:S02]  /*0ac0*/  @P0 ISETP.GE.U32.AND P6, PT, R27, R4.reuse, PT ;  /* 0x000000041b00020c */ /* 0x080fe40003fc6070 */
[-C--:B------:R-:W-:Y:S02]  /*0ad0*/  @P0 ISETP.GE.U32.AND P5, PT, R21, R4.reuse, PT ;  /* 0x000000041500020c */ /* 0x080fe40003fa6070 */
[----:B------:R-:W-:Y:S02]  /*0ae0*/  @P0 PLOP3.LUT P3, PT, P6, PT, PT, 0x80, 0x8 ;  /* 0x000000000008081c */ /* 0x000fe4000376f070 */
[----:B------:R-:W-:Y:S02]  /*0af0*/  PLOP3.LUT P6, PT, PT, PT, PT, 0x8, 0x80 ;  /* 0x000000000080781c */ /* 0x000fe40003fce170 */
[----:B------:R-:W-:Y:S02]  /*0b00*/  @P0 PLOP3.LUT P6, PT, P5, PT, PT, 0x80, 0x8 ;  /* 0x000000000008081c */ /* 0x000fe40002fcf070 */
[----:B------:R-:W-:Y:S01]  /*0b10*/  ISETP.GE.AND P4, PT, R9, R5, PT ;  /* 0x000000050900720c */ /* 0x000fe20003f86270 */
[C---:B------:R-:W-:Y:S01]  /*0b20*/  @P0 IMAD R10, R4.reuse, 0x2, -R3 ;  /* 0x00000002040a0824 */ /* 0x040fe200078e0a03 */
[C---:B------:R-:W-:Y:S01]  /*0b30*/  @P0 LEA R14, R4.reuse, -R3, 0x1 ;  /* 0x80000003040e0211 */ /* 0x040fe200078e08ff */
[----:B------:R-:W-:Y:S01]  /*0b40*/  @P2 IMAD R8, R4, 0x2, R25 ;  /* 0x0000000204082824 */ /* 0x000fe200078e0219 */
[----:B------:R-:W-:-:S03]  /*0b50*/  @P2 ISETP.GE.U32.AND P5, PT, R3, R4, PT ;  /* 0x000000040300220c */ /* 0x000fc60003fa6070 */
[----:B------:R-:W-:Y:S02]  /*0b60*/  @P3 IADD3 R27, PT, PT, R10, -0x2, RZ ;  /* 0xfffffffe0a1b3810 */ /* 0x000fe40007ffe0ff */
[----:B------:R-:W-:Y:S02]  /*0b70*/  LOP3.LUT R10, RZ, R0, RZ, 0x33, !PT ;  /* 0x00000000ff0a7212 */ /* 0x000fe400078e33ff */
[----:B------:R-:W-:Y:S01]  /*0b80*/  @P6 VIADD R21, R14, 0xfffffffe ;  /* 0xfffffffe0e156836 */ /* 0x000fe20000000000 */
[----:B------:R-:W-:Y:S01]  /*0b90*/  @P2 SEL R8, R3, R8, !P5 ;  /* 0x0000000803082207 */ /* 0x000fe20006800000 */
[----:B------:R-:W-:Y:S01]  /*0ba0*/  @P2 IMAD R14, R4, 0x2, R25 ;  /* 0x00000002040e2824 */ /* 0x000fe200078e0219 */
[----:B------:R-:W-:Y:S02]  /*0bb0*/  @P4 IADD3 R9, PT, PT, R19, -0x2, RZ ;  /* 0xfffffffe13094810 */ /* 0x000fe40007ffe0ff */
[CC--:B------:R-:W-:Y:S01]  /*0bc0*/  @P2 ISETP.GE.U32.AND P5, PT, R3.reuse, R4.reuse, PT ;  /* 0x000000040300220c */ /* 0x0c0fe20003fa6070 */
[----:B------:R-:W0:Y:S01]  /*0bd0*/  LDC.64 R18, c[0x0][0x398] ;  /* 0x0000e600ff127b82 */ /* 0x000e220000000a00 */
[----:B------:R-:W-:-:S02]  /*0be0*/  @P2 ISETP.GE.U32.AND P6, PT, R3, R4, PT ;  /* 0x000000040300220c */ /* 0x000fc40003fc6070 */
[----:B------:R-:W-:Y:S02]  /*0bf0*/  @P2 LEA R20, R4, R25, 0x1 ;  /* 0x0000001904142211 */ /* 0x000fe400078e08ff */
[----:B------:R-:W-:Y:S02]  /*0c00*/  ISETP.GT.U32.AND P4, PT, R3, R4, P1 ;  /* 0x000000040300720c */ /* 0x000fe40000f84070 */
[----:B------:R-:W-:Y:S02]  /*0c10*/  ISETP.GE.AND P3, PT, R0, R5, PT ;  /* 0x000000050000720c */ /* 0x000fe40003f66270 */
[----:B------:R-:W-:Y:S01]  /*0c20*/  LEA R29, R5, R10, 0x1 ;  /* 0x0000000a051d7211 */ /* 0x000fe200078e08ff */
[----:B------:R-:W-:Y:S01]  /*0c30*/  @!P2 IMAD.MOV.U32 R8, RZ, RZ, R25 ;  /* 0x000000ffff08a224 */ /* 0x000fe200078e0019 */
[C---:B------:R-:W-:Y:S02]  /*0c40*/  @P2 SEL R23, R3.reuse, R14, !P5 ;  /* 0x0000000e03172207 */ /* 0x040fe40006800000 */
[----:B------:R-:W-:-:S02]  /*0c50*/  @P2 SEL R5, R3, R20, !P6 ;  /* 0x0000001403052207 */ /* 0x000fc40007000000 */
[-C--:B------:R-:W-:Y:S02]  /*0c60*/  @!P2 MOV R23, R25.reuse ;  /* 0x000000190017a202 */ /* 0x080fe40000000f00 */
[----:B------:R-:W-:Y:S02]  /*0c70*/  @!P2 MOV R5, R25 ;  /* 0x000000190005a202 */ /* 0x000fe40000000f00 */
[C---:B------:R-:W-:Y:S02]  /*0c80*/  ISETP.GT.U32.AND P2, PT, R3.reuse, R4, P1 ;  /* 0x000000040300720c */ /* 0x040fe40000f44070 */
[C---:B------:R-:W-:Y:S01]  /*0c90*/  @P1 IADD3 R28, PT, PT, R3.reuse, -0x1, RZ ;  /* 0xffffffff031c1810 */ /* 0x040fe20007ffe0ff */
[----:B------:R-:W-:Y:S01]  /*0ca0*/  @P4 IMAD R28, R4, 0x2, -R3 ;  /* 0x00000002041c4824 */ /* 0x000fe200078e0a03 */
[----:B------:R-:W-:Y:S01]  /*0cb0*/  SEL R29, R0, R29, !P3 ;  /* 0x0000001d001d7207 */ /* 0x000fe20005800000 */
[----:B------:R-:W-:Y:S01]  /*0cc0*/  @P0 IMAD.MOV.U32 R10, RZ, RZ, R21 ;  /* 0x000000ffff0a0224 */ /* 0x000fe200078e0015 */
[----:B------:R-:W-:-:S02]  /*0cd0*/  @!P1 IADD3 R28, PT, PT, -R3, RZ, RZ ;  /* 0x000000ff031c9210 */ /* 0x000fc40007ffe1ff */
[C---:B------:R-:W-:Y:S02]  /*0ce0*/  @!P0 IADD3 R27, PT, PT, -R3.reuse, -0x2, RZ ;  /* 0xfffffffe031b8810 */ /* 0x040fe40007ffe1ff */
[C---:B------:R-:W-:Y:S02]  /*0cf0*/  @!P0 IADD3 R10, PT, PT, -R3.reuse, -0x2, RZ ;  /* 0xfffffffe030a8810 */ /* 0x040fe40007ffe1ff */
[----:B------:R-:W-:Y:S01]  /*0d00*/  @P1 IADD3 R14, PT, PT, R3, -0x1, RZ ;  /* 0xffffffff030e1810 */ /* 0x000fe20007ffe0ff */
[----:B------:R-:W-:Y:S02]  /*0d10*/  @P2 IMAD R14, R4, 0x2, -R3 ;  /* 0x00000002040e2824 */ /* 0x000fe400078e0a03 */
[CC--:B------:R-:W-:Y:S02]  /*0d20*/  IMAD R28, R29.reuse, R4.reuse, R28 ;  /* 0x000000041d1c7224 */ /* 0x0c0fe400078e021c */
[-C--:B------:R-:W-:Y:S02]  /*0d30*/  IMAD R23, R29, R4.reuse, R23 ;  /* 0x000000041d177224 */ /* 0x080fe400078e0217 */
[----:B------:R-:W-:-:S02]  /*0d40*/  IMAD R21, R11, R4, R8 ;  /* 0x000000040b157224 */ /* 0x000fc400078e0208 */
[-C--:B------:R-:W-:Y:S02]  /*0d50*/  IMAD R22, R11, R4.reuse, R27 ;  /* 0x000000040b167224 */ /* 0x080fe400078e021b */
[----:B------:R-:W-:Y:S01]  /*0d60*/  IMAD R29, R29, R4, R10 ;  /* 0x000000041d1d7224 */ /* 0x000fe200078e020a */
[----:B------:R-:W3:Y:S01]  /*0d70*/  LDG.E.CONSTANT R11, desc[UR4][R16.64+0x4] ;  /* 0x00000404100b7981 */ /* 0x000ee2000c1e9900 */
[----:B------:R-:W-:-:S03]  /*0d80*/  @P0 IADD3 R27, PT, PT, R3, 0x1, RZ ;  /* 0x00000001031b0810 */ /* 0x000fc60007ffe0ff */
[----:B------:R1:W4:Y:S01]  /*0d90*/  LDG.E.CONSTANT R10, desc[UR4][R16.64+0x8] ;  /* 0x00000804100a7981 */ /* 0x000322000c1e9900 */
[----:B0-----:R-:W-:Y:S01]  /*0da0*/  IMAD.WIDE R18, R15, 0x4, R18 ;  /* 0x000000040f127825 */ /* 0x001fe200078e0212 */
[----:B------:R-:W-:-:S03]  /*0db0*/  PLOP3.LUT P2, PT, PT, PT, PT, 0x8, 0x80 ;  /* 0x000000000080781c */ /* 0x000fc60003f4e170 */
[----:B------:R-:W-:Y:S01]  /*0dc0*/  IMAD.WIDE R20, R21, 0x4, R12 ;  /* 0x0000000415147825 */ /* 0x000fe200078e020c */
[----:B------:R-:W5:Y:S03]  /*0dd0*/  LDG.E.CONSTANT R24, desc[UR4][R18.64] ;  /* 0x0000000412187981 */ /* 0x000f66000c1e9900 */
[----:B-1----:R-:W-:Y:S01]  /*0de0*/  @P1 IMAD.MOV.U32 R16, RZ, RZ, R14 ;  /* 0x000000ffff101224 */ /* 0x002fe200078e000e */
[----:B------:R-:W-:Y:S01]  /*0df0*/  @!P1 IADD3 R16, PT, PT, -R3, RZ, RZ ;  /* 0x000000ff03109210 */ /* 0x000fe20007ffe1ff */
[----:B------:R-:W5:Y:S01]  /*0e00*/  LDG.E.CONSTANT R25, desc[UR4][R18.64+0x4] ;  /* 0x0000040412197981 */ /* 0x000f62000c1e9900 */
[----:B------:R-:W-:-:S03]  /*0e10*/  @P0 ISETP.GE.U32.AND P1, PT, R27, R4, PT ;  /* 0x000000041b00020c */ /* 0x000fc60003f26070 */
[----:B------:R-:W-:Y:S01]  /*0e20*/  IMAD R17, R9, R4, R16 ;  /* 0x0000000409117224 */ /* 0x000fe200078e0210 */
[----:B------:R-:W-:Y:S01]  /*0e30*/  @P0 PLOP3.LUT P2, PT, P1, PT, PT, 0x80, 0x8 ;  /* 0x000000000008081c */ /* 0x000fe20000f4f070 */
[----:B------:R0:W5:Y:S01]  /*0e40*/  LDG.E.CONSTANT R26, desc[UR4][R18.64+0x8] ;  /* 0x00000804121a7981 */ /* 0x000162000c1e9900 */
[----:B------:R-:W-:-:S03]  /*0e50*/  IMAD.WIDE R14, R15, 0x4, R18 ;  /* 0x000000040f0e7825 */ /* 0x000fc600078e0212 */
[----:B------:R1:W3:Y:S01]  /*0e60*/  LDG.E.CONSTANT R8, desc[UR4][R20.64] ;  /* 0x0000000414087981 */ /* 0x0002e2000c1e9900 */
[----:B------:R-:W-:-:S04]  /*0e70*/  IMAD.WIDE R16, R17, 0x4, R12 ;  /* 0x0000000411107825 */ /* 0x000fc800078e020c */
[--C-:B0-----:R-:W-:Y:S02]  /*0e80*/  IMAD.WIDE R18, R22, 0x4, R12.reuse ;  /* 0x0000000416127825 */ /* 0x101fe400078e020c */
        /* <DEDUP_REMOVED lines=9> */
[----:B-1----:R-:W-:Y:S01]  /*0f20*/  IMAD.WIDE R20, R29, 0x4, R12 ;  /* 0x000000041d147825 */ /* 0x002fe200078e020c */
[----:B------:R-:W-:Y:S02]  /*0f30*/  @P0 MOV R29, R27 ;  /* 0x0000001b001d0202 */ /* 0x000fe40000000f00 */
[----:B------:R-:W-:Y:S01]  /*0f40*/  @!P0 IADD3 R29, PT, PT, -R3, -0x2, RZ ;  /* 0xfffffffe031d8810 */ /* 0x000fe20007ffe1ff */
[----:B------:R-:W-:-:S02]  /*0f50*/  IMAD R27, R9, R4, R5 ;  /* 0x00000004091b7224 */ /* 0x000fc400078e0205 */
        /* <DEDUP_REMOVED lines=18> */
.L_x_26:
[C---:B------:R-:W-:Y:S01]  /*1080*/  ISETP.GT.AND P1, PT, R3.reuse, RZ, PT ;  /* 0x000000ff0300720c */ /* 0x040fe20003f24270 */
[----:B------:R-:W0:Y:S01]  /*1090*/  LDC.64 R16, c[0x0][0x380] ;  /* 0x0000e000ff107b82 */ /* 0x000e220000000a00 */
[C---:B------:R-:W-:Y:S01]  /*10a0*/  ISETP.GE.AND P0, PT, R3.reuse, RZ, PT ;  /* 0x000000ff0300720c */ /* 0x040fe20003f06270 */
[C---:B------:R-:W-:Y:S01]  /*10b0*/  VIADD R7, R0.reuse, 0xffffffff ;  /* 0xffffffff00077836 */ /* 0x040fe20000000000 */
[----:B------:R-:W-:Y:S02]  /*10c0*/  ISETP.GT.U32.AND P4, PT, R3, R4, P1 ;  /* 0x000000040300720c */ /* 0x000fe40000f84070 */
[C---:B------:R-:W-:Y:S02]  /*10d0*/  ISETP.GT.AND P3, PT, R0.reuse, R5, PT ;  /* 0x000000050000720c */ /* 0x040fe40003f64270 */
[----:B------:R-:W-:Y:S01]  /*10e0*/  LEA R2, R5, -R0, 0x1 ;  /* 0x8000000005027211 */ /* 0x000fe200078e08ff */
[----:B------:R-:W1:Y:S01]  /*10f0*/  LDC.64 R24, c[0x0][0x398] ;  /* 0x0000e600ff187b82 */ /* 0x000e620000000a00 */
[----:B------:R-:W-:-:S02]  /*1100*/  ISETP.NE.AND P2, PT, R0, RZ, PT ;  /* 0x000000ff0000720c */ /* 0x000fc40003f45270 */
[----:B------:R-:W-:Y:S01]  /*1110*/  SEL R27, R2, R7, P3 ;  /* 0x00000007021b7207 */ /* 0x000fe20001800000 */
[--C-:B------:R-:W-:Y:S01]  /*1120*/  @!P1 IMAD.MOV R6, RZ, RZ, -R3.reuse ;  /* 0x000000ffff069224 */ /* 0x100fe200078e0a03 */
[----:B------:R-:W-:Y:S02]  /*1130*/  @P1 IADD3 R9, PT, PT, R3, -0x1, RZ ;  /* 0xffffffff03091810 */ /* 0x000fe40007ffe0ff */
[----:B------:R-:W-:Y:S01]  /*1140*/  LOP3.LUT R13, RZ, R3, RZ, 0x33, !PT ;  /* 0x00000003ff0d7212 */ /* 0x000fe200078e33ff */
[----:B------:R-:W2:Y:S01]  /*1150*/  LDC.64 R22, c[0x0][0x3a0] ;  /* 0x0000e800ff167b82 */ /* 0x000ea20000000a00 */
[----:B------:R-:W-:Y:S01]  /*1160*/  @P4 IMAD R9, R4, 0x2, -R3 ;  /* 0x0000000204094824 */ /* 0x000fe200078e0a03 */
[----:B------:R-:W-:Y:S02]  /*1170*/  SEL R27, R27, RZ, P2 ;  /* 0x000000ff1b1b7207 */ /* 0x000fe40001000000 */
[----:B------:R-:W-:Y:S02]  /*1180*/  @P0 ISETP.GE.U32.AND P4, PT, R3, R4, PT ;  /* 0x000000040300020c */ /* 0x000fe40003f86070 */
[----:B------:R-:W-:-:S02]  /*1190*/  @P1 MOV R6, R9 ;  /* 0x0000000900061202 */ /* 0x000fc40000000f00 */
[----:B------:R-:W-:-:S03]  /*11a0*/  @P0 LEA R8, R4, R13, 0x1 ;  /* 0x0000000d04080211 */ /* 0x000fc600078e08ff */
[----:B------:R-:W-:Y:S01]  /*11b0*/  IMAD R21, R27, R4, R6 ;  /* 0x000000041b157224 */ /* 0x000fe200078e0206 */
[----:B------:R-:W-:Y:S01]  /*11c0*/  @P0 SEL R7, R3, R8, !P4 ;  /* 0x0000000803070207 */ /* 0x000fe20006000000 */
[----:B------:R-:W-:Y:S02]  /*11d0*/  @!P0 IMAD.MOV.U32 R7, RZ, RZ, R13 ;  /* 0x000000ffff078224 */ /* 0x000fe400078e000d */
[----:B0-----:R-:W-:Y:S01]  /*11e0*/  IMAD.WIDE R20, R21, 0x4, R16 ;  /* 0x0000000415147825 */ /* 0x001fe200078e0210 */
[----:B-1----:R-:W3:Y:S03]  /*11f0*/  LDG.E.CONSTANT R9, desc[UR4][R24.64] ;  /* 0x0000000418097981 */ /* 0x002ee6000c1e9900 */
[----:B------:R-:W-:Y:S01]  /*1200*/  IMAD R7, R27, R4, R7 ;  /* 0x000000041b077224 */ /* 0x000fe200078e0207 */
[----:B------:R-:W4:Y:S03]  /*1210*/  LDG.E.CONSTANT R10, desc[UR4][R24.64+0x4] ;  /* 0x00000404180a7981 */ /* 0x000f26000c1e9900 */
[----:B------:R-:W-:Y:S01]  /*1220*/  IMAD.WIDE R14, R7, 0x4, R16 ;  /* 0x00000004070e7825 */ /* 0x000fe200078e0210 */
[----:B------:R-:W3:Y:S04]  /*1230*/  LDG.E.CONSTANT R20, desc[UR4][R20.64] ;  /* 0x0000000414147981 */ /* 0x000ee8000c1e9900 */
[----:B--2---:R-:W2:Y:S04]  /*1240*/  LDG.E.CONSTANT R18, desc[UR4][R22.64] ;  /* 0x0000000416127981 */ /* 0x004ea8000c1e9900 */
[----:B------:R0:W4:Y:S04]  /*1250*/  LDG.E.CONSTANT R11, desc[UR4][R14.64] ;  /* 0x000000040e0b7981 */ /* 0x000128000c1e9900 */
[----:B------:R-:W5:Y:S01]  /*1260*/  LDG.E.CONSTANT R12, desc[UR4][R22.64+0x4] ;  /* 0x00000404160c7981 */ /* 0x000f62000c1e9900 */
[----:B------:R-:W-:-:S02]  /*1270*/  ISETP.GE.AND P1, PT, R3, -0x1, PT ;  /* 0xffffffff0300780c */ /* 0x000fc40003f26270 */
[----:B------:R-:W-:Y:S02]  /*1280*/  IADD3 R7, PT, PT, R0, 0x1, RZ ;  /* 0x0000000100077810 */ /* 0x000fe40007ffe0ff */
[----:B------:R-:W-:-:S09]  /*1290*/  PLOP3.LUT P4, PT, PT, PT, PT, 0x8, 0x80 ;  /* 0x000000000080781c */ /* 0x000fd20003f8e170 */
[----:B------:R-:W-:-:S04]  /*12a0*/  @P1 IADD3 R6, PT, PT, R3, 0x1, RZ ;  /* 0x0000000103061810 */ /* 0x000fc80007ffe0ff */
[-C--:B------:R-:W-:Y:S02]  /*12b0*/  @P1 ISETP.GE.U32.AND P2, PT, R6, R4.reuse, PT ;  /* 0x000000040600120c */ /* 0x080fe40003f46070 */
[----:B------:R-:W-:Y:S02]  /*12c0*/  ISETP.GE.AND P3, PT, R7, R5, PT ;  /* 0x000000050700720c */ /* 0x000fe40003f66270 */
[----:B------:R-:W-:Y:S01]  /*12d0*/  @P1 PLOP3.LUT P4, PT, P2, PT, PT, 0x80, 0x8 ;  /* 0x000000000008181c */ /* 0x000fe2000178f070 */
[----:B------:R-:W-:Y:S02]  /*12e0*/  @P1 IMAD R8, R4, 0x2, -R3 ;  /* 0x0000000204081824 */ /* 0x000fe400078e0a03 */
[C---:B------:R-:W-:Y:S01]  /*12f0*/  @P1 VIADD R19, R3.reuse, 0x1 ;  /* 0x0000000103131836 */ /* 0x040fe20000000000 */
[C---:B------:R-:W-:Y:S01]  /*1300*/  @P0 ISETP.GE.U32.AND P6, PT, R3.reuse, R4, PT ;  /* 0x000000040300020c */ /* 0x040fe20003fc6070 */
[C---:B0-----:R-:W-:Y:S01]  /*1310*/  @P1 VIADD R15, R3.reuse, 0x1 ;  /* 0x00000001030f1836 */ /* 0x041fe20000000000 */
[----:B------:R-:W-:-:S02]  /*1320*/  ISETP.GE.AND P2, PT, R3, 0x1, PT ;  /* 0x000000010300780c */ /* 0x000fc40003f46270 */
[----:B------:R-:W-:-:S03]  /*1330*/  @P1 ISETP.GE.U32.AND P5, PT, R19, R4, PT ;  /* 0x000000041300120c */ /* 0x000fc60003fa6070 */
[----:B------:R-:W-:Y:S02]  /*1340*/  @P3 IADD3 R7, PT, PT, R2, -0x2, RZ ;  /* 0xfffffffe02073810 */ /* 0x000fe40007ffe0ff */
[----:B------:R-:W-:Y:S02]  /*1350*/  @P4 IADD3 R6, PT, PT, R8, -0x2, RZ ;  /* 0xfffffffe08064810 */ /* 0x000fe40007ffe0ff */
[----:B------:R-:W-:Y:S02]  /*1360*/  @P0 ISETP.GE.U32.AND P4, PT, R3, R4, PT ;  /* 0x000000040300020c */ /* 0x000fe40003f86070 */
[CC--:B------:R-:W-:Y:S02]  /*1370*/  @P0 LEA R2, R4.reuse, R13.reuse, 0x1 ;  /* 0x0000000d04020211 */ /* 0x0c0fe400078e08ff */
[----:B------:R-:W-:Y:S02]  /*1380*/  @P0 LEA R8, R4, R13, 0x1 ;  /* 0x0000000d04080211 */ /* 0x000fe400078e08ff */
[----:B------:R-:W-:-:S02]  /*1390*/  PLOP3.LUT P3, PT, PT, PT, PT, 0x8, 0x80 ;  /* 0x000000000080781c */ /* 0x000fc40003f6e170 */
[C---:B------:R-:W-:Y:S02]  /*13a0*/  @P0 SEL R29, R3.reuse, R2, !P4 ;  /* 0x00000002031d0207 */ /* 0x040fe40006000000 */
[C---:B------:R-:W-:Y:S01]  /*13b0*/  @P0 SEL R21, R3.reuse, R8, !P6 ;  /* 0x0000000803150207 */ /* 0x040fe20007000000 */
[----:B------:R-:W-:Y:S01]  /*13c0*/  @!P0 IMAD.MOV.U32 R21, RZ, RZ, R13 ;  /* 0x000000ffff158224 */ /* 0x000fe200078e000d */
[----:B------:R-:W-:Y:S02]  /*13d0*/  @P1 PLOP3.LUT P3, PT, P5, PT, PT, 0x80, 0x8 ;  /* 0x000000000008181c */ /* 0x000fe40002f6f070 */
[----:B------:R-:W-:Y:S02]  /*13e0*/  @!P0 MOV R29, R13 ;  /* 0x0000000d001d8202 */ /* 0x000fe40000000f00 */
[----:B------:R-:W-:Y:S02]  /*13f0*/  ISETP.GT.U32.AND P0, PT, R3, R4, P2 ;  /* 0x000000040300720c */ /* 0x000fe40001704070 */
[----:B------:R-:W-:-:S02]  /*1400*/  @P1 MOV R2, R6 ;  /* 0x0000000600021202 */ /* 0x000fc40000000f00 */
[-C--:B------:R-:W-:Y:S02]  /*1410*/  @P1 ISETP.GE.U32.AND P6, PT, R15, R4.reuse, PT ;  /* 0x000000040f00120c */ /* 0x080fe40003fc6070 */
[C---:B------:R-:W-:Y:S02]  /*1420*/  @!P1 IADD3 R2, PT, PT, -R3.reuse, -0x2, RZ ;  /* 0xfffffffe03029810 */ /* 0x040fe40007ffe1ff */
[----:B------:R-:W-:Y:S02]  /*1430*/  PLOP3.LUT P4, PT, PT, PT, PT, 0x8, 0x80 ;  /* 0x000000000080781c */ /* 0x000fe40003f8e170 */
[-C--:B------:R-:W-:Y:S02]  /*1440*/  ISETP.GT.U32.AND P5, PT, R3, R4.reuse, P2 ;  /* 0x000000040300720c */ /* 0x080fe400017a4070 */
[----:B------:R-:W-:Y:S01]  /*1450*/  @P1 PLOP3.LUT P4, PT, P6, PT, PT, 0x80, 0x8 ;  /* 0x000000000008181c */ /* 0x000fe2000378f070 */
[----:B------:R-:W-:Y:S01]  /*1460*/  IMAD R27, R27, R4, R2 ;  /* 0x000000041b1b7224 */ /* 0x000fe200078e0202 */
[----:B------:R-:W-:-:S02]  /*1470*/  @P1 LEA R8, R4, -R3, 0x1 ;  /* 0x8000000304081211 */ /* 0x000fc400078e08ff */
[----:B------:R-:W-:Y:S02]  /*1480*/  LOP3.LUT R2, RZ, R0, RZ, 0x33, !PT ;  /* 0x00000000ff027212 */ /* 0x000fe400078e33ff */
[----:B------:R-:W-:Y:S01]  /*1490*/  @P2 IADD3 R6, PT, PT, R3, -0x1, RZ ;  /* 0xffffffff03062810 */ /* 0x000fe20007ffe0ff */
[----:B------:R-:W-:Y:S01]  /*14a0*/  @P3 VIADD R19, R8, 0xfffffffe ;  /* 0xfffffffe08133836 */ /* 0x000fe20000000000 */
[----:B------:R-:W-:Y:S01]  /*14b0*/  LEA R13, R5, R2, 0x1 ;  /* 0x00000002050d7211 */ /* 0x000fe200078e08ff */
[--C-:B------:R-:W-:Y:S01]  /*14c0*/  @P0 IMAD R6, R4, 0x2, -R3.reuse ;  /* 0x0000000204060824 */ /* 0x100fe200078e0a03 */
[----:B------:R-:W-:Y:S01]  /*14d0*/  ISETP.GE.AND P3, PT, R0, R5, PT ;  /* 0x000000050000720c */ /* 0x000fe20003f66270 */
[C-C-:B------:R-:W-:Y:S01]  /*14e0*/  @P1 IMAD R2, R4.reuse, 0x2, -R3.reuse ;  /* 0x0000000204021824 */ /* 0x140fe200078e0a03 */
[----:B------:R-:W-:Y:S01]  /*14f0*/  @P2 IADD3 R8, PT, PT, R3, -0x1, RZ ;  /* 0xffffffff03082810 */ /* 0x000fe20007ffe0ff */
[----:B------:R-:W-:Y:S01]  /*1500*/  @P5 IMAD R8, R4, 0x2, -R3 ;  /* 0x0000000204085824 */ /* 0x000fe200078e0a03 */
[----:B------:R-:W-:-:S02]  /*1510*/  SEL R13, R0, R13, !P3 ;  /* 0x0000000d000d7207 */ /* 0x000fc40005800000 */
[C---:B------:R-:W-:Y:S02]  /*1520*/  @!P1 IADD3 R19, PT, PT, -R3.reuse, -0x2, RZ ;  /* 0xfffffffe03139810 */ /* 0x040fe40007ffe1ff */
[----:B------:R-:W-:Y:S02]  /*1530*/  @P4 IADD3 R15, PT, PT, R2, -0x2, RZ ;  /* 0xfffffffe020f4810 */ /* 0x000fe40007ffe0ff */
[----:B------:R-:W-:Y:S01]  /*1540*/  @P2 MOV R5, R6 ;  /* 0x0000000600052202 */ /* 0x000fe20000000f00 */
[----:B------:R-:W-:Y:S01]  /*1550*/  @!P2 IMAD.MOV R5, RZ, RZ, -R3 ;  /* 0x000000ffff05a224 */ /* 0x000fe200078e0a03 */
[C---:B------:R-:W-:Y:S02]  /*1560*/  @!P2 IADD3 R8, PT, PT, -R3.reuse, RZ, RZ ;  /* 0x000000ff0308a210 */ /* 0x040fe40007ffe1ff */
[----:B------:R-:W-:Y:S01]  /*1570*/  @!P1 IADD3 R15, PT, PT, -R3, -0x2, RZ ;  /* 0xfffffffe030f9810 */ /* 0x000fe20007ffe1ff */
[CC--:B------:R-:W-:Y:S02]  /*1580*/  IMAD R2, R13.reuse, R4.reuse, R19 ;  /* 0x000000040d027224 */ /* 0x0c0fe400078e0213 */
[----:B------:R-:W-:-:S02]  /*1590*/  IMAD R6, R13, R4, R5 ;  /* 0x000000040d067224 */ /* 0x000fc400078e0205 */
[-C--:B------:R-:W-:Y:S01]  /*15a0*/  IMAD R29, R13, R4.reuse, R29 ;  /* 0x000000040d1d7224 */ /* 0x080fe200078e021d */
[----:B------:R0:W5:Y:S01]  /*15b0*/  LDG.E.CONSTANT R5, desc[UR4][R24.64+0x8] ;  /* 0x0000080418057981 */ /* 0x000162000c1e9900 */
[CC--:B------:R-:W-:Y:S01]  /*15c0*/  IMAD R19, R7.reuse, R4.reuse, R8 ;  /* 0x0000000407137224 */ /* 0x0c0fe200078e0208 */
[----:B------:R-:W1:Y:S01]  /*15d0*/  LDC R13, c[0x0][0x3a8] ;  /* 0x0000ea00ff0d7b82 */ /* 0x000e620000000800 */
[CC--:B------:R-:W-:Y:S02]  /*15e0*/  IMAD R21, R7.reuse, R4.reuse, R21 ;  /* 0x0000000407157224 */ /* 0x0c0fe400078e0215 */
[----:B------:R-:W-:-:S05]  /*15f0*/  IMAD R4, R7, R4, R15 ;  /* 0x0000000407047224 */ /* 0x000fca00078e020f */
[----:B------:R-:W1:Y:S08]  /*1600*/  LDC.64 R14, c[0x0][0x398] ;  /* 0x0000e600ff0e7b82 */ /* 0x000e700000000a00 */
[----:B0-----:R-:W0:Y:S01]  /*1610*/  LDC.64 R24, c[0x0][0x3a0] ;  /* 0x0000e800ff187b82 */ /* 0x001e220000000a00 */
[----:B------:R-:W-:-:S04]  /*1620*/  IMAD.WIDE R26, R27, 0x4, R16 ;  /* 0x000000041b1a7825 */ /* 0x000fc800078e0210 */
[--C-:B------:R-:W-:Y:S01]  /*1630*/  IMAD.WIDE R6, R6, 0x4, R16.reuse ;  /* 0x0000000406067825 */ /* 0x100fe200078e0210 */
[----:B------:R-:W5:Y:S03]  /*1640*/  LDG.E.CONSTANT R8, desc[UR4][R26.64] ;  /* 0x000000041a087981 */ /* 0x000f66000c1e9900 */
[----:B------:R-:W-:Y:S02]  /*1650*/  IMAD.WIDE R28, R29, 0x4, R16 ;  /* 0x000000041d1c7825 */ /* 0x000fe400078e0210 */
[----:B------:R-:W5:Y:S02]  /*1660*/  LDG.E.CONSTANT R6, desc[UR4][R6.64] ;  /* 0x0000000406067981 */ /* 0x000f64000c1e9900 */
[----:B-1----:R-:W-:-:S05]  /*1670*/  IMAD.WIDE R14, R13, 0x4, R14 ;  /* 0x000000040d0e7825 */ /* 0x002fca00078e020e */
[----:B------:R-:W5:Y:S01]  /*1680*/  LDG.E.CONSTANT R26, desc[UR4][R14.64+0x4] ;  /* 0x000004040e1a7981 */ /* 0x000f62000c1e9900 */
[----:B0-----:R-:W-:-:S03]  /*1690*/  IMAD.WIDE R24, R13, 0x4, R24 ;  /* 0x000000040d187825 */ /* 0x001fc600078e0218 */
[----:B------:R-:W5:Y:S04]  /*16a0*/  LDG.E.CONSTANT R7, desc[UR4][R28.64] ;  /* 0x000000041c077981 */ /* 0x000f68000c1e9900 */
[----:B------:R-:W5:Y:S04]  /*16b0*/  LDG.E.CONSTANT R27, desc[UR4][R24.64] ;  /* 0x00000004181b7981 */ /* 0x000f68000c1e9900 */
[----:B------:R-:W5:Y:S04]  /*16c0*/  LDG.E.CONSTANT R28, desc[UR4][R24.64+0x4] ;  /* 0x00000404181c7981 */ /* 0x000f68000c1e9900 */
[----:B------:R-:W5:Y:S01]  /*16d0*/  LDG.E.CONSTANT R29, desc[UR4][R24.64+0x8] ;  /* 0x00000804181d7981 */ /* 0x000f62000c1e9900 */
[-C--:B---3--:R-:W-:Y:S01]  /*16e0*/  FFMA R9, R9, R20.reuse, RZ ;  /* 0x0000001409097223 */ /* 0x088fe200000000ff */
[----:B--2---:R-:W-:-:S03]  /*16f0*/  FFMA R18, R18, R20, RZ ;  /* 0x0000001412127223 */ /* 0x004fc600000000ff */
[----:B----4-:R-:W-:Y:S02]  /*1700*/  FFMA R10, R10, R11, R9 ;  /* 0x0000000b0a0a7223 */ /* 0x010fe40000000009 */
[----:B------:R5:W2:Y:S01]  /*1710*/  LDG.E.CONSTANT R9, desc[UR4][R22.64+0x8] ;  /* 0x0000080416097981 */ /* 0x000aa2000c1e9900 */
[----:B------:R-:W-:-:S06]  /*1720*/  IMAD.WIDE R20, R21, 0x4, R16 ;  /* 0x0000000415147825 */ /* 0x000fcc00078e0210 */
[----:B------:R-:W3:Y:S01]  /*1730*/  LDG.E.CONSTANT R20, desc[UR4][R20.64] ;  /* 0x0000000414147981 */ /* 0x000ee2000c1e9900 */
[----:B-----5:R-:W-:Y:S01]  /*1740*/  FFMA R22, R12, R11, R18 ;  /* 0x0000000b0c167223 */ /* 0x020fe20000000012 */
[----:B------:R-:W-:Y:S02]  /*1750*/  IMAD.WIDE R18, R19, 0x4, R16 ;  /* 0x0000000413127825 */ /* 0x000fe400078e0210 */
[----:B------:R-:W4:Y:S04]  /*1760*/  LDG.E.CONSTANT R11, desc[UR4][R14.64] ;  /* 0x000000040e0b7981 */ /* 0x000f28000c1e9900 */
[----:B------:R0:W5:Y:S02]  /*1770*/  LDG.E.CONSTANT R23, desc[UR4][R14.64+0x8] ;  /* 0x000008040e177981 */ /* 0x000164000c1e9900 */
[----:B0-----:R-:W-:-:S04]  /*1780*/  IMAD.WIDE R14, R13, 0x4, R14 ;  /* 0x000000040d0e7825 */ /* 0x001fc800078e020e */
[----:B------:R-:W-:Y:S02]  /*1790*/  IMAD.WIDE R12, R13, 0x4, R24 ;  /* 0x000000040d0c7825 */ /* 0x000fe400078e0218 */
[----:B------:R0:W3:Y:S04]  /*17a0*/  LDG.E.CONSTANT R24, desc[UR4][R18.64] ;  /* 0x0000000412187981 */ /* 0x0000e8000c1e9900 */
[----:B------:R-:W3:Y:S04]  /*17b0*/  LDG.E.CONSTANT R21, desc[UR4][R12.64] ;  /* 0x000000040c157981 */ /* 0x000ee8000c1e9900 */
[----:B------:R-:W3:Y:S01]  /*17c0*/  LDG.E.CONSTANT R25, desc[UR4][R14.64+0x4] ;  /* 0x000004040e197981 */ /* 0x000ee2000c1e9900 */
[----:B0-----:R-:W-:-:S05]  /*17d0*/  IMAD.WIDE R18, R2, 0x4, R16 ;  /* 0x0000000402127825 */ /* 0x001fca00078e0210 */
[----:B------:R-:W5:Y:S01]  /*17e0*/  LDG.E.CONSTANT R2, desc[UR4][R18.64] ;  /* 0x0000000412027981 */ /* 0x000f62000c1e9900 */
[----:B------:R-:W-:-:S03]  /*17f0*/  IMAD.WIDE R16, R4, 0x4, R16 ;  /* 0x0000000404107825 */ /* 0x000fc600078e0210 */
[----:B------:R-:W3:Y:S04]  /*1800*/  LDG.E.CONSTANT R4, desc[UR4][R14.64] ;  /* 0x000000040e047981 */ /* 0x000ee8000c1e9900 */
[----:B------:R-:W3:Y:S04]  /*1810*/  LDG.E.CONSTANT R16, desc[UR4][R16.64] ;  /* 0x0000000410107981 */ /* 0x000ee8000c1e9900 */
[----:B------:R-:W3:Y:S04]  /*1820*/  LDG.E.CONSTANT R19, desc[UR4][R12.64+0x4] ;  /* 0x000004040c137981 */ /* 0x000ee8000c1e9900 */
[----:B------:R-:W3:Y:S04]  /*1830*/  LDG.E.CONSTANT R18, desc[UR4][R12.64+0x8] ;  /* 0x000008040c127981 */ /* 0x000ee8000c1e9900 */
[----:B------:R-:W3:Y:S01]  /*1840*/  LDG.E.CONSTANT R17, desc[UR4][R14.64+0x8] ;  /* 0x000008040e117981 */ /* 0x000ee2000c1e9900 */
[-C--:B------:R-:W-:Y:S01]  /*1850*/  FFMA R10, R5, R8.reuse, R10 ;  /* 0x00000008050a7223 */ /* 0x080fe2000000000a */
[----:B--2---:R-:W-:-:S04]  /*1860*/  FFMA R22, R9, R8, R22 ;  /* 0x0000000809167223 */ /* 0x004fc80000000016 */
[----:B------:R-:W-:-:S04]  /*1870*/  FFMA R27, R27, R6, R22 ;  /* 0x000000061b1b7223 */ /* 0x000fc80000000016 */
[----:B------:R-:W-:Y:S01]  /*1880*/  FFMA R28, R28, R7, R27 ;  /* 0x000000071c1c7223 */ /* 0x000fe2000000001b */
[----:B----4-:R-:W-:-:S04]  /*1890*/  FFMA R11, R11, R6, R10 ;  /* 0x000000060b0b7223 */ /* 0x010fc8000000000a */
[----:B------:R-:W-:-:S04]  /*18a0*/  FFMA R26, R26, R7, R11 ;  /* 0x000000071a1a7223 */ /* 0x000fc8000000000b */
[-C--:B-----5:R-:W-:Y:S01]  /*18b0*/  FFMA R23, R23, R2.reuse, R26 ;  /* 0x0000000217177223 */ /* 0x0a0fe2000000001a */
[----:B------:R-:W-:-:S03]  /*18c0*/  FFMA R28, R29, R2, R28 ;  /* 0x000000021d1c7223 */ /* 0x000fc6000000001c */
[-C--:B---3--:R-:W-:Y:S01]  /*18d0*/  FFMA R4, R4, R24.reuse, R23 ;  /* 0x0000001804047223 */ /* 0x088fe20000000017 */
[----:B------:R-:W-:-:S03]  /*18e0*/  FFMA R28, R21, R24, R28 ;  /* 0x00000018151c7223 */ /* 0x000fc6000000001c */
[-C--:B------:R-:W-:Y:S01]  /*18f0*/  FFMA R4, R25, R20.reuse, R4 ;  /* 0x0000001419047223 */ /* 0x080fe20000000004 */
[----:B------:R-:W-:-:S04]  /*1900*/  FFMA R19, R19, R20, R28 ;  /* 0x0000001413137223 */ /* 0x000fc8000000001c */
[-C--:B------:R-:W-:Y:S01]  /*1910*/  FFMA R6, R18, R16.reuse, R19 ;  /* 0x0000001012067223 */ /* 0x080fe20000000013 */
[----:B------:R-:W-:-:S07]  /*1920*/  FFMA R7, R17, R16, R4 ;  /* 0x0000001011077223 */ /* 0x000fce0000000004 */
.L_x_25:
[----:B------:R-:W-:Y:S01]  /*1930*/  FMUL R6, R6, R6 ;  /* 0x0000000606067220 */ /* 0x000fe20000400000 */
[----:B------:R-:W-:Y:S03]  /*1940*/  BSSY.RECONVERGENT B0, `(.L_x_27) ;  /* 0x000000d000007945 */ /* 0x000fe60003800200 */
[----:B------:R-:W-:-:S04]  /*1950*/  FFMA R2, R7, R7, R6 ;  /* 0x0000000707027223 */ /* 0x000fc80000000006 */
[----:B------:R0:W1:Y:S01]  /*1960*/  MUFU.RSQ R5, R2 ;  /* 0x0000000200057308 */ /* 0x0000620000001400 */
[----:B------:R-:W-:-:S04]  /*1970*/  IADD3 R4, PT, PT, R2, -0xd000000, RZ ;  /* 0xf300000002047810 */ /* 0x000fc80007ffe0ff */
[----:B------:R-:W-:-:S13]  /*1980*/  ISETP.GT.U32.AND P0, PT, R4, 0x727fffff, PT ;  /* 0x727fffff0400780c */ /* 0x000fda0003f04070 */
[----:B01----:R-:W-:Y:S05]  /*1990*/  @!P0 BRA `(.L_x_28) ;  /* 0x00000000000c8947 */ /* 0x003fea0003800000 */
[----:B------:R-:W-:-:S07]  /*19a0*/  MOV R9, 0x19c0 ;  /* 0x000019c000097802 */ /* 0x000fce0000000f00 */
[----:B------:R-:W-:Y:S05]  /*19b0*/  CALL.REL.NOINC `($__internal_0_$__cuda_sm20_sqrt_rn_f32_slowpath) ;  /* 0x0000000000307944 */ /* 0x000fea0003c00000 */
[----:B------:R-:W-:Y:S05]  /*19c0*/  BRA `(.L_x_29) ;  /* 0x0000000000107947 */ /* 0x000fea0003800000 */
.L_x_28:
[----:B------:R-:W-:Y:S01]  /*19d0*/  FMUL.FTZ R7, R2, R5 ;  /* 0x0000000502077220 */ /* 0x000fe20000410000 */
[----:B------:R-:W-:-:S03]  /*19e0*/  FMUL.FTZ R4, R5, 0.5 ;  /* 0x3f00000005047820 */ /* 0x000fc60000410000 */
[----:B------:R-:W-:-:S04]  /*19f0*/  FFMA R2, -R7, R7, R2 ;  /* 0x0000000707027223 */ /* 0x000fc80000000102 */
[----:B------:R-:W-:-:S07]  /*1a00*/  FFMA R7, R2, R4, R7 ;  /* 0x0000000402077223 */ /* 0x000fce0000000007 */
.L_x_29:
[----:B------:R-:W-:Y:S05]  /*1a10*/  BSYNC.RECONVERGENT B0 ;  /* 0x0000000000007941 */ /* 0x000fea0003800200 */
.L_x_27:
[----:B------:R-:W0:Y:S01]  /*1a20*/  LDC.64 R4, c[0x0][0x388] ;  /* 0x0000e200ff047b82 */ /* 0x000e220000000a00 */
[----:B------:R-:W1:Y:S02]  /*1a30*/  LDCU UR6, c[0x0][0x390] ;  /* 0x00007200ff0677ac */ /* 0x000e640008000800 */
[----:B-1----:R-:W-:-:S04]  /*1a40*/  IMAD R3, R0, UR6, R3 ;  /* 0x0000000600037c24 */ /* 0x002fc8000f8e0203 */
[----:B0-----:R-:W-:-:S05]  /*1a50*/  IMAD.WIDE R2, R3, 0x4, R4 ;  /* 0x0000000403027825 */ /* 0x001fca00078e0204 */
[----:B------:R-:W-:Y:S01]  /*1a60*/  STG.E desc[UR4][R2.64], R7 ;  /* 0x0000000702007986 */ /* 0x000fe2000c101904 */
[----:B------:R-:W-:Y:S05]  /*1a70*/  EXIT ;  /* 0x000000000000794d */ /* 0x000fea0003800000 */
        .weak           $__internal_0_$__cuda_sm20_sqrt_rn_f32_slowpath
        .type           $__internal_0_$__cuda_sm20_sqrt_rn_f32_slowpath,@function
        .size           $__internal_0_$__cuda_sm20_sqrt_rn_f32_slowpath,(.L_x_50 - $__internal_0_$__cuda_sm20_sqrt_rn_f32_slowpath)
$__internal_0_$__cuda_sm20_sqrt_rn_f32_slowpath:
[----:B------:R-:W-:-:S13]  /*1a80*/  LOP3.LUT P0, RZ, R2, 0x7fffffff, RZ, 0xc0, !PT ;  /* 0x7fffffff02ff7812 */ /* 0x000fda000780c0ff */
[----:B------:R-:W-:Y:S01]  /*1a90*/  @!P0 IMAD.MOV.U32 R4, RZ, RZ, R2 ;  /* 0x000000ffff048224 */ /* 0x000fe200078e0002 */
[----:B------:R-:W-:Y:S06]  /*1aa0*/  @!P0 BRA `(.L_x_30) ;  /* 0x0000000000408947 */ /* 0x000fec0003800000 */
[----:B------:R-:W-:-:S13]  /*1ab0*/  FSETP.GEU.FTZ.AND P0, PT, R2, RZ, PT ;  /* 0x000000ff0200720b */ /* 0x000fda0003f1e000 */
[----:B------:R-:W-:Y:S01]  /*1ac0*/  @!P0 MOV R4, 0x7fffffff ;  /* 0x7fffffff00048802 */ /* 0x000fe20000000f00 */
[----:B------:R-:W-:Y:S06]  /*1ad0*/  @!P0 BRA `(.L_x_30) ;  /* 0x0000000000348947 */ /* 0x000fec0003800000 */
[----:B------:R-:W-:-:S13]  /*1ae0*/  FSETP.GTU.FTZ.AND P0, PT, |R2|, +INF , PT ;  /* 0x7f8000000200780b */ /* 0x000fda0003f1c200 */
[----:B------:R-:W-:Y:S01]  /*1af0*/  @P0 FADD.FTZ R4, R2, 1 ;  /* 0x3f80000002040421 */ /* 0x000fe20000010000 */
[----:B------:R-:W-:Y:S06]  /*1b00*/  @P0 BRA `(.L_x_30) ;  /* 0x0000000000280947 */ /* 0x000fec0003800000 */
[----:B------:R-:W-:-:S13]  /*1b10*/  FSETP.NEU.FTZ.AND P0, PT, |R2|, +INF , PT ;  /* 0x7f8000000200780b */ /* 0x000fda0003f1d200 */
[----:B------:R-:W-:-:S04]  /*1b20*/  @P0 FFMA R5, R2, 1.84467440737095516160e+19, RZ ;  /* 0x5f80000002050823 */ /* 0x000fc800000000ff */
[----:B------:R-:W0:Y:S02]  /*1b30*/  @P0 MUFU.RSQ R4, R5 ;  /* 0x0000000500040308 */ /* 0x000e240000001400 */
[----:B0-----:R-:W-:Y:S01]  /*1b40*/  @P0 FMUL.FTZ R6, R5, R4 ;  /* 0x0000000405060220 */ /* 0x001fe20000410000 */
[----:B------:R-:W-:Y:S01]  /*1b50*/  @P0 FMUL.FTZ R8, R4, 0.5 ;  /* 0x3f00000004080820 */ /* 0x000fe20000410000 */
[----:B------:R-:W-:Y:S02]  /*1b60*/  @!P0 MOV R4, R2 ;  /* 0x0000000200048202 */ /* 0x000fe40000000f00 */
[----:B------:R-:W-:-:S04]  /*1b70*/  @P0 FADD.FTZ R7, -R6, -RZ ;  /* 0x800000ff06070221 */ /* 0x000fc80000010100 */
[----:B------:R-:W-:-:S04]  /*1b80*/  @P0 FFMA R7, R6, R7, R5 ;  /* 0x0000000706070223 */ /* 0x000fc80000000005 */
[----:B------:R-:W-:-:S04]  /*1b90*/  @P0 FFMA R7, R7, R8, R6 ;  /* 0x0000000807070223 */ /* 0x000fc80000000006 */
[----:B------:R-:W-:-:S07]  /*1ba0*/  @P0 FMUL.FTZ R4, R7, 2.3283064365386962891e-10 ;  /* 0x2f80000007040820 */ /* 0x000fce0000410000 */
.L_x_30:
[----:B------:R-:W-:Y:S02]  /*1bb0*/  HFMA2 R5, -RZ, RZ, 0, 0 ;  /* 0x00000000ff057431 */ /* 0x000fe400000001ff */
[----:B------:R-:W-:Y:S01]  /*1bc0*/  IMAD.MOV.U32 R7, RZ, RZ, R4 ;  /* 0x000000ffff077224 */ /* 0x000fe200078e0004 */
[----:B------:R-:W-:-:S04]  /*1bd0*/  MOV R4, R9 ;  /* 0x0000000900047202 */ /* 0x000fc80000000f00 */
[----:B------:R-:W-:Y:S05]  /*1be0*/  RET.REL.NODEC R4 `(_Z26sobelConvolutionWithSharedPKfPfiiS0_S0_i) ;  /* 0xffffffe404047950 */ /* 0x000fea0003c3ffff */
.L_x_31:
        /* <DEDUP_REMOVED lines=9> */
.L_x_50:


//--------------------- .text._Z29gaussianConvolutionWithSharedPKfPfiii --------------------------
	.section	.text._Z29gaussianConvolutionWithSharedPKfPfiii,"ax",@progbits
	.align	128
        .global         _Z29gaussianConvolutionWithSharedPKfPfiii
        .type           _Z29gaussianConvolutionWithSharedPKfPfiii,@function
        .size           _Z29gaussianConvolutionWithSharedPKfPfiii,(.L_x_55 - _Z29gaussianConvolutionWithSharedPKfPfiii)
        .other          _Z29gaussianConvolutionWithSharedPKfPfiii,@"STO_CUDA_ENTRY STV_DEFAULT"
_Z29gaussianConvolutionWithSharedPKfPfiii:
.text._Z29gaussianConvolutionWithSharedPKfPfiii:
[----:B------:R-:W-:Y:S01]  /*0000*/  LDC R1, c[0x0][0x37c] ;  /* 0x0000df00ff017b82 */ /* 0x000fe20000000800 */
[----:B------:R-:W0:Y:S01]  /*0010*/  LDCU UR4, c[0x0][0x398] ;  /* 0x00007300ff0477ac */ /* 0x000e220008000800 */
[----:B------:R-:W1:Y:S06]  /*0020*/  S2R R4, SR_TID.X ;  /* 0x0000000000047919 */ /* 0x000e6c0000002100 */
[----:B------:R-:W2:Y:S01]  /*0030*/  LDC R11, c[0x0][0x360] ;  /* 0x0000d800ff0b7b82 */ /* 0x000ea20000000800 */
[----:B------:R-:W-:Y:S01]  /*0040*/  BSSY.RECONVERGENT B0, `(.L_x_32) ;  /* 0x0000059000007945 */ /* 0x000fe20003800200 */
[----:B------:R-:W3:Y:S01]  /*0050*/  LDCU.64 UR6, c[0x0][0x358] ;  /* 0x00006b00ff0677ac */ /* 0x000ee20008000a00 */
[----:B------:R-:W1:Y:S01]  /*0060*/  S2R R5, SR_TID.Y ;  /* 0x0000000000057919 */ /* 0x000e620000002200 */
[----:B------:R-:W4:Y:S04]  /*0070*/  LDCU UR10, c[0x0][0x390] ;  /* 0x00007200ff0a77ac */ /* 0x000f280008000800 */
[----:B------:R-:W5:Y:S01]  /*0080*/  LDC R16, c[0x0][0x364] ;  /* 0x0000d900ff107b82 */ /* 0x000f620000000800 */
[----:B0-----:R-:W-:-:S07]  /*0090*/  ULEA.HI UR4, UR4, UR4, URZ, 0x1 ;  /* 0x0000000404047291 */ /* 0x001fce000f8f08ff */
[----:B------:R-:W0:Y:S01]  /*00a0*/  S2UR UR8, SR_CTAID.X ;  /* 0x00000000000879c3 */ /* 0x000e220000002500 */
[----:B------:R-:W-:-:S07]  /*00b0*/  ULOP3.LUT UR5, UR4, 0xfffffffe, URZ, 0xc0, !UPT ;  /* 0xfffffffe04057892 */ /* 0x000fce000f8ec0ff */
[----:B------:R-:W3:Y:S01]  /*00c0*/  S2UR UR9, SR_CTAID.Y ;  /* 0x00000000000979c3 */ /* 0x000ee20000002600 */
[C---:B--2---:R-:W-:Y:S02]  /*00d0*/  VIADD R0, R11.reuse, UR5 ;  /* 0x000000050b007c36 */ /* 0x044fe40008000000 */
[----:B-----5:R-:W-:Y:S02]  /*00e0*/  VIADD R9, R16, UR5 ;  /* 0x0000000510097c36 */ /* 0x020fe40008000000 */
[C---:B-1----:R-:W-:Y:S02]  /*00f0*/  IMAD R19, R11.reuse, R5, R4 ;  /* 0x000000050b137224 */ /* 0x042fe400078e0204 */
[----:B------:R-:W-:Y:S02]  /*0100*/  IMAD R6, R0, R9, RZ ;  /* 0x0000000900067224 */ /* 0x000fe400078e02ff */
[----:B0-----:R-:W-:-:S03]  /*0110*/  IMAD R7, R11, UR8, RZ ;  /* 0x000000080b077c24 */ /* 0x001fc6000f8e02ff */
[----:B------:R-:W-:Y:S01]  /*0120*/  ISETP.GE.AND P0, PT, R19, R6, PT ;  /* 0x000000061300720c */ /* 0x000fe20003f06270 */
[----:B---3--:R-:W-:-:S12]  /*0130*/  IMAD R8, R16, UR9, RZ ;  /* 0x0000000910087c24 */ /* 0x008fd8000f8e02ff */
[----:B----4-:R-:W-:Y:S05]  /*0140*/  @P0 BRA `(.L_x_33) ;  /* 0x0000000400200947 */ /* 0x010fea0003800000 */
[----:B------:R-:W-:Y:S01]  /*0150*/  IABS R10, R9 ;  /* 0x00000009000a7213 */ /* 0x000fe20000000000 */
[----:B------:R-:W0:Y:S01]  /*0160*/  S2R R17, SR_CgaCtaId ;  /* 0x0000000000117919 */ /* 0x000e220000008800 */
[----:B------:R-:W1:Y:S01]  /*0170*/  LDC.64 R2, c[0x0][0x390] ;  /* 0x0000e400ff027b82 */ /* 0x000e620000000a00 */
[----:B------:R-:W-:Y:S01]  /*0180*/  USHF.R.S32.HI UR5, URZ, 0x1, UR4 ;  /* 0x00000001ff057899 */ /* 0x000fe20008011404 */
[----:B------:R-:W2:Y:S01]  /*0190*/  I2F.RP R13, R10 ;  /* 0x0000000a000d7306 */ /* 0x000ea20000209400 */
[----:B------:R-:W-:Y:S01]  /*01a0*/  MOV R12, 0x400 ;  /* 0x00000400000c7802 */ /* 0x000fe20000000f00 */
[----:B------:R-:W-:Y:S01]  /*01b0*/  IMAD R11, R11, R16, RZ ;  /* 0x000000100b0b7224 */ /* 0x000fe200078e02ff */
[----:B------:R-:W-:Y:S02]  /*01c0*/  ISETP.NE.AND P0, PT, R0, RZ, PT ;  /* 0x000000ff0000720c */ /* 0x000fe40003f05270 */
[----:B------:R-:W-:Y:S01]  /*01d0*/  VIADD R18, R8, -UR5 ;  /* 0x8000000508127c36 */ /* 0x000fe20008000000 */
[----:B------:R-:W-:-:S02]  /*01e0*/  IADD3 R16, PT, PT, R7, -UR5, RZ ;  /* 0x8000000507107c10 */ /* 0x000fc4000fffe0ff */
[----:B--2---:R-:W2:Y:S01]  /*01f0*/  MUFU.RCP R13, R13 ;  /* 0x0000000d000d7308 */ /* 0x004ea20000001000 */
[----:B0-----:R-:W-:Y:S02]  /*0200*/  LEA R12, R17, R12, 0x18 ;  /* 0x0000000c110c7211 */ /* 0x001fe400078ec0ff */
[----:B------:R-:W-:Y:S02]  /*0210*/  LOP3.LUT R17, RZ, R0, RZ, 0x33, !PT ;  /* 0x00000000ff117212 */ /* 0x000fe400078e33ff */
[----:B--2---:R-:W-:-:S04]  /*0220*/  IADD3 R14, PT, PT, R13, 0xffffffe, RZ ;  /* 0x0ffffffe0d0e7810 */ /* 0x004fc80007ffe0ff */
[----:B------:R0:W2:Y:S02]  /*0230*/  F2I.FTZ.U32.TRUNC.NTZ R15, R14 ;  /* 0x0000000e000f7305 */ /* 0x0000a4000021f000 */
[----:B0-----:R-:W-:Y:S02]  /*0240*/  IMAD.MOV.U32 R14, RZ, RZ, RZ ;  /* 0x000000ffff0e7224 */ /* 0x001fe400078e00ff */
[----:B--2---:R-:W-:-:S04]  /*0250*/  IMAD.MOV R21, RZ, RZ, -R15 ;  /* 0x000000ffff157224 */ /* 0x004fc800078e0a0f */
[----:B------:R-:W-:-:S04]  /*0260*/  IMAD R21, R21, R10, RZ ;  /* 0x0000000a15157224 */ /* 0x000fc800078e02ff */
[----:B------:R-:W-:Y:S01]  /*0270*/  IMAD.HI.U32 R13, R15, R21, R14 ;  /* 0x000000150f0d7227 */ /* 0x000fe200078e000e */
[----:B-1----:R-:W-:-:S03]  /*0280*/  IADD3 R14, PT, PT, R2, -0x1, RZ ;  /* 0xffffffff020e7810 */ /* 0x002fc60007ffe0ff */
[----:B------:R-:W-:-:S07]  /*0290*/  VIADD R15, R3, 0xffffffff ;  /* 0xffffffff030f7836 */ /* 0x000fce0000000000 */
.L_x_34:
[----:B------:R-:W-:Y:S02]  /*02a0*/  IABS R20, R0 ;  /* 0x0000000000147213 */ /* 0x000fe40000000000 */
[----:B0-----:R-:W-:Y:S02]  /*02b0*/  IABS R21, R9 ;  /* 0x0000000900157213 */ /* 0x001fe40000000000 */
[----:B------:R-:W0:Y:S01]  /*02c0*/  I2F.RP R24, R20 ;  /* 0x0000001400187306 */ /* 0x000e220000209400 */
[----:B------:R-:W-:Y:S02]  /*02d0*/  IABS R22, R19 ;  /* 0x0000001300167213 */ /* 0x000fe40000000000 */
[----:B------:R-:W-:Y:S01]  /*02e0*/  IMAD.MOV R23, RZ, RZ, -R21 ;  /* 0x000000ffff177224 */ /* 0x000fe200078e0a15 */
[----:B------:R-:W-:Y:S02]  /*02f0*/  ISETP.GE.AND P5, PT, R19, RZ, PT ;  /* 0x000000ff1300720c */ /* 0x000fe40003fa6270 */
[----:B------:R-:W-:-:S04]  /*0300*/  IMAD.HI.U32 R21, R13, R22, RZ ;  /* 0x000000160d157227 */ /* 0x000fc800078e00ff */
[----:B------:R-:W-:Y:S01]  /*0310*/  IMAD R23, R21, R23, R22 ;  /* 0x0000001715177224 */ /* 0x000fe200078e0216 */
[----:B0-----:R-:W0:Y:S04]  /*0320*/  MUFU.RCP R24, R24 ;  /* 0x0000001800187308 */ /* 0x001e280000001000 */
[----:B------:R-:W-:-:S13]  /*0330*/  ISETP.GT.U32.AND P4, PT, R10, R23, PT ;  /* 0x000000170a00720c */ /* 0x000fda0003f84070 */
[----:B------:R-:W-:Y:S02]  /*0340*/  @!P4 VIADD R21, R21, 0x1 ;  /* 0x000000011515c836 */ /* 0x000fe40000000000 */
[----:B0-----:R-:W-:-:S04]  /*0350*/  VIADD R2, R24, 0xffffffe ;  /* 0x0ffffffe18027836 */ /* 0x001fc80000000000 */
[----:B------:R0:W1:Y:S02]  /*0360*/  F2I.FTZ.U32.TRUNC.NTZ R3, R2 ;  /* 0x0000000200037305 */ /* 0x000064000021f000 */
[----:B0-----:R-:W-:Y:S01]  /*0370*/  IMAD.MOV.U32 R2, RZ, RZ, RZ ;  /* 0x000000ffff027224 */ /* 0x001fe200078e00ff */
[----:B-1----:R-:W-:-:S05]  /*0380*/  IADD3 R25, PT, PT, RZ, -R3, RZ ;  /* 0x80000003ff197210 */ /* 0x002fca0007ffe0ff */
[----:B------:R-:W-:-:S04]  /*0390*/  IMAD R25, R25, R20, RZ ;  /* 0x0000001419197224 */ /* 0x000fc800078e02ff */
[----:B------:R-:W-:Y:S01]  /*03a0*/  IMAD.HI.U32 R3, R3, R25, R2 ;  /* 0x0000001903037227 */ /* 0x000fe200078e0002 */
[----:B------:R-:W-:-:S05]  /*03b0*/  IABS R2, R9 ;  /* 0x0000000900027213 */ /* 0x000fca0000000000 */
[----:B------:R-:W-:Y:S01]  /*03c0*/  @!P4 IMAD.IADD R23, R23, 0x1, -R2 ;  /* 0x000000011717c824 */ /* 0x000fe200078e0a02 */
[----:B------:R-:W-:Y:S01]  /*03d0*/  IABS R2, R0 ;  /* 0x0000000000027213 */ /* 0x000fe20000000000 */
[----:B------:R-:W-:Y:S01]  /*03e0*/  IMAD.HI.U32 R3, R3, R22, RZ ;  /* 0x0000001603037227 */ /* 0x000fe200078e00ff */
[----:B------:R-:W-:Y:S02]  /*03f0*/  ISETP.NE.AND P4, PT, R9, RZ, PT ;  /* 0x000000ff0900720c */ /* 0x000fe40003f85270 */
[----:B------:R-:W-:Y:S02]  /*0400*/  IADD3 R2, PT, PT, RZ, -R2, RZ ;  /* 0x80000002ff027210 */ /* 0x000fe40007ffe0ff */
[----:B------:R-:W-:-:S03]  /*0410*/  ISETP.GE.U32.AND P1, PT, R23, R10, PT ;  /* 0x0000000a1700720c */ /* 0x000fc60003f26070 */
[----:B------:R-:W-:Y:S01]  /*0420*/  IMAD R3, R3, R2, R22 ;  /* 0x0000000203037224 */ /* 0x000fe200078e0216 */
[----:B------:R-:W-:-:S04]  /*0430*/  LOP3.LUT R2, R19, R9, RZ, 0x3c, !PT ;  /* 0x0000000913027212 */ /* 0x000fc800078e3cff */
[----:B------:R-:W-:-:S05]  /*0440*/  ISETP.GT.U32.AND P2, PT, R20, R3, PT ;  /* 0x000000031400720c */ /* 0x000fca0003f44070 */
[----:B------:R-:W-:-:S08]  /*0450*/  @P1 IADD3 R21, PT, PT, R21, 0x1, RZ ;  /* 0x0000000115151810 */ /* 0x000fd00007ffe0ff */
[----:B------:R-:W-:Y:S01]  /*0460*/  @!P2 IMAD.IADD R3, R3, 0x1, -R20 ;  /* 0x000000010303a824 */ /* 0x000fe200078e0a14 */
[----:B------:R-:W-:-:S04]  /*0470*/  ISETP.GE.AND P2, PT, R2, RZ, PT ;  /* 0x000000ff0200720c */ /* 0x000fc80003f46270 */
[----:B------:R-:W-:-:S09]  /*0480*/  ISETP.GT.U32.AND P3, PT, R20, R3, PT ;  /* 0x000000031400720c */ /* 0x000fd20003f64070 */
[----:B------:R-:W-:Y:S01]  /*0490*/  @!P2 IMAD.MOV R21, RZ, RZ, -R21 ;  /* 0x000000ffff15a224 */ /* 0x000fe200078e0a15 */
[----:B------:R-:W-:-:S03]  /*04a0*/  @!P4 LOP3.LUT R21, RZ, R9, RZ, 0x33, !PT ;  /* 0x00000009ff15c212 */ /* 0x000fc600078e33ff */
[----:B------:R-:W-:Y:S02]  /*04b0*/  @!P3 IMAD.IADD R3, R3, 0x1, -R20 ;  /* 0x000000010303b824 */ /* 0x000fe400078e0a14 */
[----:B------:R-:W-:-:S03]  /*04c0*/  IMAD.IADD R22, R18, 0x1, R21 ;  /* 0x0000000112167824 */ /* 0x000fc600078e0215 */
[----:B------:R-:W-:Y:S02]  /*04d0*/  MOV R20, R3 ;  /* 0x0000000300147202 */ /* 0x000fe40000000f00 */
[----:B------:R-:W0:Y:S03]  /*04e0*/  LDC.64 R2, c[0x0][0x380] ;  /* 0x0000e000ff027b82 */ /* 0x000e260000000a00 */
[----:B------:R-:W-:-:S05]  /*04f0*/  @!P5 IMAD.MOV R20, RZ, RZ, -R20 ;  /* 0x000000ffff14d224 */ /* 0x000fca00078e0a14 */
[----:B------:R-:W-:Y:S02]  /*0500*/  SEL R21, R17, R20, !P0 ;  /* 0x0000001411157207 */ /* 0x000fe40004000000 */
[----:B------:R-:W-:Y:S02]  /*0510*/  VIMNMX R20, PT, PT, RZ, R22, !PT ;  /* 0x00000016ff147248 */ /* 0x000fe40007fe0100 */
[----:B------:R-:W-:Y:S02]  /*0520*/  VIADDMNMX R21, R16, R21, RZ, !PT ;  /* 0x0000001510157246 */ /* 0x000fe400078001ff */
[----:B------:R-:W-:Y:S02]  /*0530*/  VIMNMX R20, PT, PT, R15, R20, PT ;  /* 0x000000140f147248 */ /* 0x000fe40003fe0100 */
[----:B------:R-:W-:-:S05]  /*0540*/  VIMNMX R21, PT, PT, R14, R21, PT ;  /* 0x000000150e157248 */ /* 0x000fca0003fe0100 */
[----:B------:R-:W-:-:S04]  /*0550*/  IMAD R21, R20, UR10, R21 ;  /* 0x0000000a14157c24 */ /* 0x000fc8000f8e0215 */
[----:B0-----:R-:W-:-:S06]  /*0560*/  IMAD.WIDE R2, R21, 0x4, R2 ;  /* 0x0000000415027825 */ /* 0x001fcc00078e0202 */
[----:B------:R-:W2:Y:S01]  /*0570*/  LDG.E.CONSTANT R2, desc[UR6][R2.64] ;  /* 0x0000000602027981 */ /* 0x000ea2000c1e9900 */
[----:B------:R-:W-:Y:S01]  /*0580*/  LEA R21, R19, R12, 0x2 ;  /* 0x0000000c13157211 */ /* 0x000fe200078e10ff */
[----:B------:R-:W-:-:S05]  /*0590*/  IMAD.IADD R19, R11, 0x1, R19 ;  /* 0x000000010b137824 */ /* 0x000fca00078e0213 */
[----:B------:R-:W-:Y:S01]  /*05a0*/  ISETP.GE.AND P1, PT, R19, R6, PT ;  /* 0x000000061300720c */ /* 0x000fe20003f26270 */
[----:B--2---:R0:W-:-:S12]  /*05b0*/  STS [R21], R2 ;  /* 0x0000000215007388 */ /* 0x0041d80000000800 */
[----:B------:R-:W-:Y:S05]  /*05c0*/  @!P1 BRA `(.L_x_34) ;  /* 0xfffffffc00349947 */ /* 0x000fea000383ffff */
.L_x_33:
[----:B------:R-:W-:Y:S05]  /*05d0*/  BSYNC.RECONVERGENT B0 ;  /* 0x0000000000007941 */ /* 0x000fea0003800200 */
.L_x_32:
[----:B------:R-:W1:Y:S01]  /*05e0*/  LDCU.64 UR8, c[0x0][0x390] ;  /* 0x00007200ff0877ac */ /* 0x000e620008000a00 */
[----:B0-----:R-:W-:Y:S01]  /*05f0*/  IMAD.IADD R2, R8, 0x1, R5 ;  /* 0x0000000108027824 */ /* 0x001fe200078e0205 */
[----:B------:R-:W-:Y:S01]  /*0600*/  IADD3 R7, PT, PT, R7, R4, RZ ;  /* 0x0000000407077210 */ /* 0x000fe20007ffe0ff */
[----:B------:R-:W-:Y:S03]  /*0610*/  BAR.SYNC.DEFER_BLOCKING 0x0 ;  /* 0x0000000000007b1d */ /* 0x000fe60000010000 */
[----:B-1----:R-:W-:-:S04]  /*0620*/  ISETP.GE.AND P0, PT, R2, UR9, PT ;  /* 0x0000000902007c0c */ /* 0x002fc8000bf06270 */
[----:B------:R-:W-:-:S13]  /*0630*/  ISETP.GE.OR P0, PT, R7, UR8, P0 ;  /* 0x0000000807007c0c */ /* 0x000fda0008706670 */
[----:B------:R-:W-:Y:S05]  /*0640*/  @P0 EXIT ;  /* 0x000000000000094d */ /* 0x000fea0003800000 */
[----:B------:R-:W0:Y:S01]  /*0650*/  LDC R3, c[0x0][0x398] ;  /* 0x0000e600ff037b82 */ /* 0x000e220000000800 */
[----:B------:R-:W-:Y:S01]  /*0660*/  IMAD.MOV.U32 R14, RZ, RZ, RZ ;  /* 0x000000ffff0e7224 */ /* 0x000fe200078e00ff */
[C---:B0-----:R-:W-:Y:S02]  /*0670*/  ISETP.GE.AND P0, PT, R3.reuse, -0x1, PT ;  /* 0xffffffff0300780c */ /* 0x041fe40003f06270 */
[----:B------:R-:W-:-:S11]  /*0680*/  LEA.HI R6, R3, R3, RZ, 0x1 ;  /* 0x0000000303067211 */ /* 0x000fd600078f08ff */
[----:B------:R-:W-:Y:S05]  /*0690*/  @!P0 BRA `(.L_x_35) ;  /* 0x0000000400e88947 */ /* 0x000fea0003800000 */
[----:B------:R-:W0:Y:S01]  /*06a0*/  S2UR UR5, SR_CgaCtaId ;  /* 0x00000000000579c3 */ /* 0x000e220000008800 */
[----:B------:R-:W-:Y:S01]  /*06b0*/  SHF.R.S32.HI R6, RZ, 0x1, R6 ;  /* 0x00000001ff067819 */ /* 0x000fe20000011406 */
[----:B------:R-:W-:Y:S01]  /*06c0*/  UMOV UR4, 0x400 ;  /* 0x0000040000047882 */ /* 0x000fe20000000000 */
[----:B------:R-:W-:Y:S02]  /*06d0*/  HFMA2 R14, -RZ, RZ, 0, 0 ;  /* 0x00000000ff0e7431 */ /* 0x000fe400000001ff */
[----:B------:R-:W-:Y:S01]  /*06e0*/  IABS R3, R6 ;  /* 0x0000000600037213 */ /* 0x000fe20000000000 */
[C---:B------:R-:W-:Y:S02]  /*06f0*/  IMAD.IADD R8, R6.reuse, 0x1, R5 ;  /* 0x0000000106087824 */ /* 0x040fe400078e0205 */
[----:B------:R-:W-:Y:S02]  /*0700*/  IMAD.MOV R5, RZ, RZ, -R6 ;  /* 0x000000ffff057224 */ /* 0x000fe400078e0a06 */
[----:B------:R-:W-:-:S02]  /*0710*/  IMAD.IADD R3, R6, 0x1, R3 ;  /* 0x0000000106037824 */ /* 0x000fc400078e0203 */
[----:B------:R-:W-:Y:S01]  /*0720*/  IMAD.IADD R9, R6, 0x1, R4 ;  /* 0x0000000106097824 */ /* 0x000fe200078e0204 */
[----:B------:R-:W-:Y:S02]  /*0730*/  MOV R11, R5 ;  /* 0x00000005000b7202 */ /* 0x000fe40000000f00 */
[----:B------:R-:W-:-:S04]  /*0740*/  IADD3 R10, PT, PT, R3, 0x1, RZ ;  /* 0x00000001030a7810 */ /* 0x000fc80007ffe0ff */
[C---:B------:R-:W-:Y:S02]  /*0750*/  LOP3.LUT R12, R10.reuse, 0xfffffff8, RZ, 0xc0, !PT ;  /* 0xfffffff80a0c7812 */ /* 0x040fe400078ec0ff */
[C---:B------:R-:W-:Y:S02]  /*0760*/  LOP3.LUT R24, R10.reuse, 0x7, RZ, 0xc0, !PT ;  /* 0x000000070a187812 */ /* 0x040fe400078ec0ff */
[----:B------:R-:W-:Y:S01]  /*0770*/  LOP3.LUT R10, R10, 0x3, RZ, 0xc0, !PT ;  /* 0x000000030a0a7812 */ /* 0x000fe200078ec0ff */
[----:B0-----:R-:W-:Y:S01]  /*0780*/  ULEA UR4, UR5, UR4, 0x18 ;  /* 0x0000000405047291 */ /* 0x001fe2000f8ec0ff */
[----:B------:R-:W-:-:S05]  /*0790*/  IADD3 R12, PT, PT, -R12, RZ, RZ ;  /* 0x000000ff0c0c7210 */ /* 0x000fca0007ffe1ff */
[----:B------:R-:W-:-:S05]  /*07a0*/  LEA R13, R4, UR4, 0x2 ;  /* 0x00000004040d7c11 */ /* 0x000fca000f8e10ff */
[----:B------:R-:W-:-:S07]  /*07b0*/  VIADD R4, R13, 0x10 ;  /* 0x000000100d047836 */ /* 0x000fce0000000000 */
.L_x_41:
[----:B------:R-:W0:Y:S01]  /*07c0*/  LDCU UR4, c[0x0][0x398] ;  /* 0x00007300ff0477ac */ /* 0x000e220008000800 */
[----:B------:R-:W-:Y:S01]  /*07d0*/  ISETP.GE.U32.AND P1, PT, R3, 0x7, PT ;  /* 0x000000070300780c */ /* 0x000fe20003f26070 */
[----:B------:R-:W-:Y:S01]  /*07e0*/  IMAD.IADD R17, R6, 0x1, R11 ;  /* 0x0000000106117824 */ /* 0x000fe200078e020b */
[----:B------:R-:W-:Y:S01]  /*07f0*/  IABS R16, R6 ;  /* 0x0000000600107213 */ /* 0x000fe20000000000 */
[----:B------:R-:W-:Y:S01]  /*0800*/  IMAD.MOV.U32 R13, RZ, RZ, R5 ;  /* 0x000000ffff0d7224 */ /* 0x000fe200078e0005 */
[----:B------:R-:W-:Y:S02]  /*0810*/  IADD3 R15, PT, PT, R8, R11, RZ ;  /* 0x0000000b080f7210 */ /* 0x000fe40007ffe0ff */
[C---:B------:R-:W-:Y:S02]  /*0820*/  ISETP.NE.AND P0, PT, R11.reuse, R16, PT ;  /* 0x000000100b00720c */ /* 0x040fe40003f05270 */
[----:B------:R-:W-:Y:S02]  /*0830*/  ISETP.NE.AND P2, PT, R24, RZ, PT ;  /* 0x000000ff1800720c */ /* 0x000fe40003f45270 */
[----:B------:R-:W-:Y:S01]  /*0840*/  IADD3 R11, PT, PT, R11, 0x1, RZ ;  /* 0x000000010b0b7810 */ /* 0x000fe20007ffe0ff */
[----:B0-----:R-:W-:-:S02]  /*0850*/  IMAD R17, R17, UR4, RZ ;  /* 0x0000000411117c24 */ /* 0x001fc4000f8e02ff */
[----:B------:R-:W-:Y:S08]  /*0860*/  @!P1 BRA `(.L_x_36) ;  /* 0x0000000000909947 */ /* 0x000ff00003800000 */
[----:B------:R-:W-:Y:S01]  /*0870*/  IMAD R19, R0, R15, RZ ;  /* 0x0000000f00137224 */ /* 0x000fe200078e02ff */
[----:B------:R-:W-:Y:S01]  /*0880*/  MOV R18, R12 ;  /* 0x0000000c00127202 */ /* 0x000fe20000000f00 */
[----:B------:R-:W-:Y:S02]  /*0890*/  IMAD.MOV.U32 R16, RZ, RZ, R17 ;  /* 0x000000ffff107224 */ /* 0x000fe400078e0011 */
[----:B------:R-:W-:Y:S01]  /*08a0*/  IMAD.MOV.U32 R13, RZ, RZ, R5 ;  /* 0x000000ffff0d7224 */ /* 0x000fe200078e0005 */
[----:B------:R-:W-:-:S07]  /*08b0*/  LEA R19, R19, R4, 0x2 ;  /* 0x0000000413137211 */ /* 0x000fce00078e10ff */
.L_x_37:
[----:B------:R-:W0:Y:S01]  /*08c0*/  LDS R23, [R19+-0x10] ;  /* 0xfffff00013177984 */ /* 0x000e220000000800 */
[----:B------:R-:W-:Y:S01]  /*08d0*/  IMAD.SHL.U32 R20, R16, 0x4, RZ ;  /* 0x0000000410147824 */ /* 0x000fe200078e00ff */
[----:B------:R-:W-:Y:S01]  /*08e0*/  IADD3 R18, PT, PT, R18, 0x8, RZ ;  /* 0x0000000812127810 */ /* 0x000fe20007ffe0ff */
[----:B------:R-:W-:Y:S01]  /*08f0*/  VIADD R13, R13, 0x8 ;  /* 0x000000080d0d7836 */ /* 0x000fe20000000000 */
[----:B------:R-:W1:Y:S01]  /*0900*/  LDS R25, [R19+-0xc] ;  /* 0xfffff40013197984 */ /* 0x000e620000000800 */
[----:B------:R-:W0:Y:S01]  /*0910*/  LDC R22, c[0x3][R20] ;  /* 0x00c0000014167b82 */ /* 0x000e220000000800 */
[----:B------:R-:W-:Y:S02]  /*0920*/  ISETP.NE.AND P1, PT, R18, RZ, PT ;  /* 0x000000ff1200720c */ /* 0x000fe40003f25270 */
[----:B------:R-:W2:Y:S01]  /*0930*/  LDS R21, [R19+-0x8] ;  /* 0xfffff80013157984 */ /* 0x000ea20000000800 */
[----:B------:R-:W-:-:S04]  /*0940*/  IADD3 R16, PT, PT, R16, 0x8, RZ ;  /* 0x0000000810107810 */ /* 0x000fc80007ffe0ff */
[----:B------:R-:W1:Y:S08]  /*0950*/  LDC R26, c[0x3][R20+0x4] ;  /* 0x00c00100141a7b82 */ /* 0x000e700000000800 */
[----:B------:R-:W3:Y:S01]  /*0960*/  LDC R27, c[0x3][R20+0x1c] ;  /* 0x00c00700141b7b82 */ /* 0x000ee20000000800 */
[----:B0-----:R-:W-:Y:S02]  /*0970*/  FFMA R22, R23, R22, R14 ;  /* 0x0000001617167223 */ /* 0x001fe4000000000e */
[----:B------:R-:W0:Y:S05]  /*0980*/  LDS R14, [R19+-0x4] ;  /* 0xfffffc00130e7984 */ /* 0x000e2a0000000800 */
[----:B------:R-:W2:Y:S01]  /*0990*/  LDC R23, c[0x3][R20+0x8] ;  /* 0x00c0020014177b82 */ /* 0x000ea20000000800 */
[----:B-1----:R-:W-:-:S02]  /*09a0*/  FFMA R26, R25, R26, R22 ;  /* 0x0000001a191a7223 */ /* 0x002fc40000000016 */
[----:B------:R-:W1:Y:S05]  /*09b0*/  LDS R22, [R19] ;  /* 0x0000000013167984 */ /* 0x000e6a0000000800 */
[----:B------:R-:W0:Y:S01]  /*09c0*/  LDC R25, c[0x3][R20+0xc] ;  /* 0x00c0030014197b82 */ /* 0x000e220000000800 */
[----:B--2---:R-:W-:-:S07]  /*09d0*/  FFMA R23, R21, R23, R26 ;  /* 0x0000001715177223 */ /* 0x004fce000000001a */
[----:B------:R-:W1:Y:S01]  /*09e0*/  LDC R26, c[0x3][R20+0x10] ;  /* 0x00c00400141a7b82 */ /* 0x000e620000000800 */
[----:B------:R-:W2:Y:S01]  /*09f0*/  LDS R21, [R19+0x4] ;  /* 0x0000040013157984 */ /* 0x000ea20000000800 */
[----:B0-----:R-:W-:-:S03]  /*0a00*/  FFMA R25, R14, R25, R23 ;  /* 0x000000190e197223 */ /* 0x001fc60000000017 */
[----:B------:R-:W0:Y:S04]  /*0a10*/  LDS R23, [R19+0x8] ;  /* 0x0000080013177984 */ /* 0x000e280000000800 */
[----:B------:R4:W3:Y:S01]  /*0a20*/  LDS R14, [R19+0xc] ;  /* 0x00000c00130e7984 */ /* 0x0008e20000000800 */
[----:B-1----:R-:W-:Y:S02]  /*0a30*/  FFMA R22, R22, R26, R25 ;  /* 0x0000001a16167223 */ /* 0x002fe40000000019 */
[----:B------:R-:W2:Y:S01]  /*0a40*/  LDC R25, c[0x3][R20+0x14] ;  /* 0x00c0050014197b82 */ /* 0x000ea20000000800 */
[----:B----4-:R-:W-:-:S07]  /*0a50*/  VIADD R19, R19, 0x20 ;  /* 0x0000002013137836 */ /* 0x010fce0000000000 */
[----:B------:R-:W0:Y:S01]  /*0a60*/  LDC R26, c[0x3][R20+0x18] ;  /* 0x00c00600141a7b82 */ /* 0x000e220000000800 */
[----:B--2---:R-:W-:-:S04]  /*0a70*/  FFMA R22, R21, R25, R22 ;  /* 0x0000001915167223 */ /* 0x004fc80000000016 */
[----:B0-----:R-:W-:-:S04]  /*0a80*/  FFMA R23, R23, R26, R22 ;  /* 0x0000001a17177223 */ /* 0x001fc80000000016 */
[----:B---3--:R-:W-:Y:S01]  /*0a90*/  FFMA R14, R14, R27, R23 ;  /* 0x0000001b0e0e7223 */ /* 0x008fe20000000017 */
[----:B------:R-:W-:Y:S06]  /*0aa0*/  @P1 BRA `(.L_x_37) ;  /* 0xfffffffc00841947 */ /* 0x000fec000383ffff */
.L_x_36:
[----:B------:R-:W-:Y:S01]  /*0ab0*/  IMAD R16, R0, R15, R9 ;  /* 0x0000000f00107224 */ /* 0x000fe200078e0209 */
[----:B------:R-:W-:Y:S01]  /*0ac0*/  IADD3 R18, PT, PT, R6, R17, RZ ;  /* 0x0000001106127210 */ /* 0x000fe20007ffe0ff */
[----:B------:R-:W-:Y:S06]  /*0ad0*/  @!P2 BRA `(.L_x_38) ;  /* 0x0000000000d4a947 */ /* 0x000fec0003800000 */
[----:B------:R-:W-:Y:S01]  /*0ae0*/  VIADD R15, R24, 0xffffffff ;  /* 0xffffffff180f7836 */ /* 0x000fe20000000000 */
[----:B------:R-:W-:-:S04]  /*0af0*/  ISETP.NE.AND P2, PT, R10, RZ, PT ;  /* 0x000000ff0a00720c */ /* 0x000fc80003f45270 */
[----:B------:R-:W-:-:S13]  /*0b00*/  ISETP.GE.U32.AND P1, PT, R15, 0x3, PT ;  /* 0x000000030f00780c */ /* 0x000fda0003f26070 */
[----:B------:R-:W-:Y:S05]  /*0b10*/  @!P1 BRA `(.L_x_39) ;  /* 0x0000000000509947 */ /* 0x000fea0003800000 */
[----:B------:R-:W0:Y:S01]  /*0b20*/  S2UR UR5, SR_CgaCtaId ;  /* 0x00000000000579c3 */ /* 0x000e220000008800 */
[----:B------:R-:W-:Y:S01]  /*0b30*/  UMOV UR4, 0x400 ;  /* 0x0000040000047882 */ /* 0x000fe20000000000 */
[----:B------:R-:W-:Y:S01]  /*0b40*/  IADD3 R15, PT, PT, R16, R13, RZ ;  /* 0x0000000d100f7210 */ /* 0x000fe20007ffe0ff */
[----:B------:R-:W-:Y:S02]  /*0b50*/  IMAD.IADD R20, R18, 0x1, R13 ;  /* 0x0000000112147824 */ /* 0x000fe400078e020d */
[----:B------:R-:W-:-:S03]  /*0b60*/  VIADD R13, R13, 0x4 ;  /* 0x000000040d0d7836 */ /* 0x000fc60000000000 */
[----:B------:R-:W-:-:S04]  /*0b70*/  SHF.L.U32 R20, R20, 0x2, RZ ;  /* 0x0000000214147819 */ /* 0x000fc800000006ff */
[----:B------:R-:W1:Y:S08]  /*0b80*/  LDC R21, c[0x3][R20] ;  /* 0x00c0000014157b82 */ /* 0x000e700000000800 */
[----:B------:R-:W2:Y:S01]  /*0b90*/  LDC R23, c[0x3][R20+0x4] ;  /* 0x00c0010014177b82 */ /* 0x000ea20000000800 */
[----:B0-----:R-:W-:-:S07]  /*0ba0*/  ULEA UR4, UR5, UR4, 0x18 ;  /* 0x0000000405047291 */ /* 0x001fce000f8ec0ff */
[----:B------:R-:W0:Y:S01]  /*0bb0*/  LDC R25, c[0x3][R20+0x8] ;  /* 0x00c0020014197b82 */ /* 0x000e220000000800 */
[----:B------:R-:W-:-:S05]  /*0bc0*/  LEA R17, R15, UR4, 0x2 ;  /* 0x000000040f117c11 */ /* 0x000fca000f8e10ff */
[----:B------:R-:W1:Y:S02]  /*0bd0*/  LDS R19, [R17] ;  /* 0x0000000011137984 */ /* 0x000e640000000800 */
[----:B------:R-:W3:Y:S02]  /*0be0*/  LDC R27, c[0x3][R20+0xc] ;  /* 0x00c00300141b7b82 */ /* 0x000ee40000000800 */
[----:B------:R-:W2:Y:S04]  /*0bf0*/  LDS R22, [R17+0x4] ;  /* 0x0000040011167984 */ /* 0x000ea80000000800 */
[----:B------:R-:W0:Y:S04]  /*0c00*/  LDS R15, [R17+0x8] ;  /* 0x00000800110f7984 */ /* 0x000e280000000800 */
[----:B------:R-:W3:Y:S01]  /*0c10*/  LDS R26, [R17+0xc] ;  /* 0x00000c00111a7984 */ /* 0x000ee20000000800 */
[----:B-1----:R-:W-:-:S04]  /*0c20*/  FFMA R19, R19, R21, R14 ;  /* 0x0000001513137223 */ /* 0x002fc8000000000e */
[----:B--2---:R-:W-:-:S04]  /*0c30*/  FFMA R22, R22, R23, R19 ;  /* 0x0000001716167223 */ /* 0x004fc80000000013 */
[----:B0-----:R-:W-:-:S04]  /*0c40*/  FFMA R15, R15, R25, R22 ;  /* 0x000000190f0f7223 */ /* 0x001fc80000000016 */
[----:B---3--:R-:W-:-:S07]  /*0c50*/  FFMA R14, R26, R27, R15 ;  /* 0x0000001b1a0e7223 */ /* 0x008fce000000000f */
.L_x_39:
[----:B------:R-:W-:Y:S05]  /*0c60*/  @!P2 BRA `(.L_x_38) ;  /* 0x000000000070a947 */ /* 0x000fea0003800000 */
[----:B------:R-:W-:Y:S02]  /*0c70*/  ISETP.NE.AND P2, PT, R10, 0x1, PT ;  /* 0x000000010a00780c */ /* 0x000fe40003f45270 */
[----:B------:R-:W-:-:S11]  /*0c80*/  LOP3.LUT P1, RZ, R3, 0x1, RZ, 0xc0, !PT ;  /* 0x0000000103ff7812 */ /* 0x000fd6000782c0ff */
        /* <DEDUP_REMOVED lines=9> */
[----:B0-----:R-:W-:-:S06]  /*0d20*/  ULEA UR4, UR5, UR4, 0x18 ;  /* 0x0000000405047291 */ /* 0x001fcc000f8ec0ff */
[----:B------:R-:W-:-:S05]  /*0d30*/  LEA R15, R15, UR4, 0x2 ;  /* 0x000000040f0f7c11 */ /* 0x000fca000f8e10ff */
[----:B------:R-:W1:Y:S04]  /*0d40*/  LDS R17, [R15] ;  /* 0x000000000f117984 */ /* 0x000e680000000800 */
[----:B------:R-:W2:Y:S01]  /*0d50*/  LDS R21, [R15+0x4] ;  /* 0x000004000f157984 */ /* 0x000ea20000000800 */
[----:B-1----:R-:W-:-:S04]  /*0d60*/  FFMA R14, R17, R20, R14 ;  /* 0x00000014110e7223 */ /* 0x002fc8000000000e */
[----:B--2---:R-:W-:-:S07]  /*0d70*/  FFMA R14, R21, R22, R14 ;  /* 0x00000016150e7223 */ /* 0x004fce000000000e */
.L_x_40:
[----:B------:R-:W-:Y:S05]  /*0d80*/  @P1 BRA `(.L_x_38) ;  /* 0x0000000000281947 */ /* 0x000fea0003800000 */
[----:B------:R-:W0:Y:S01]  /*0d90*/  S2UR UR5, SR_CgaCtaId ;  /* 0x00000000000579c3 */ /* 0x000e220000008800 */
[----:B------:R-:W-:Y:S01]  /*0da0*/  UMOV UR4, 0x400 ;  /* 0x0000040000047882 */ /* 0x000fe20000000000 */
[----:B------:R-:W-:Y:S01]  /*0db0*/  IADD3 R16, PT, PT, R16, R13, RZ ;  /* 0x0000000d10107210 */ /* 0x000fe20007ffe0ff */
[----:B------:R-:W-:-:S05]  /*0dc0*/  IMAD.IADD R18, R18, 0x1, R13 ;  /* 0x0000000112127824 */ /* 0x000fca00078e020d */
[----:B------:R-:W-:-:S06]  /*0dd0*/  SHF.L.U32 R18, R18, 0x2, RZ ;  /* 0x0000000212127819 */ /* 0x000fcc00000006ff */
[----:B------:R-:W1:Y:S01]  /*0de0*/  LDC R18, c[0x3][R18] ;  /* 0x00c0000012127b82 */ /* 0x000e620000000800 */
[----:B0-----:R-:W-:-:S06]  /*0df0*/  ULEA UR4, UR5, UR4, 0x18 ;  /* 0x0000000405047291 */ /* 0x001fcc000f8ec0ff */
[----:B------:R-:W-:-:S05]  /*0e00*/  LEA R16, R16, UR4, 0x2 ;  /* 0x0000000410107c11 */ /* 0x000fca000f8e10ff */
[----:B------:R-:W1:Y:S02]  /*0e10*/  LDS R15, [R16] ;  /* 0x00000000100f7984 */ /* 0x000e640000000800 */
[----:B-1----:R-:W-:-:S07]  /*0e20*/  FFMA R14, R15, R18, R14 ;  /* 0x000000120f0e7223 */ /* 0x002fce000000000e */
.L_x_38:
[----:B------:R-:W-:Y:S05]  /*0e30*/  @P0 BRA `(.L_x_41) ;  /* 0xfffffff800600947 */ /* 0x000fea000383ffff */
.L_x_35:
[----:B------:R-:W0:Y:S01]  /*0e40*/  LDC.64 R4, c[0x0][0x388] ;  /* 0x0000e200ff047b82 */ /* 0x000e220000000a00 */
[----:B------:R-:W1:Y:S02]  /*0e50*/  LDCU UR4, c[0x0][0x390] ;  /* 0x00007200ff0477ac */ /* 0x000e640008000800 */
[----:B-1----:R-:W-:-:S04]  /*0e60*/  IMAD R3, R2, UR4, R7 ;  /* 0x0000000402037c24 */ /* 0x002fc8000f8e0207 */
[----:B0-----:R-:W-:-:S05]  /*0e70*/  IMAD.WIDE R2, R3, 0x4, R4 ;  /* 0x0000000403027825 */ /* 0x001fca00078e0204 */
[----:B------:R-:W-:Y:S01]  /*0e80*/  STG.E desc[UR6][R2.64], R14 ;  /* 0x0000000e02007986 */ /* 0x000fe2000c101906 */
[----:B------:R-:W-:Y:S05]  /*0e90*/  EXIT ;  /* 0x000000000000794d */ /* 0x000fea0003800000 */
.L_x_42:
        /* <DEDUP_REMOVED lines=14> */
.L_x_55:


//--------------------- .text._Z30conv2d_global_kernelWithSharedPKfPfiii --------------------------
	.section	.text._Z30conv2d_global_kernelWithSharedPKfPfiii,"ax",@progbits
	.align	128
        .global         _Z30conv2d_global_kernelWithSharedPKfPfiii
        .type           _Z30conv2d_global_kernelWithSharedPKfPfiii,@function
        .size           _Z30conv2d_global_kernelWithSharedPKfPfiii,(.L_x_56 - _Z30conv2d_global_kernelWithSharedPKfPfiii)
        .other          _Z30conv2d_global_kernelWithSharedPKfPfiii,@"STO_CUDA_ENTRY STV_DEFAULT"
_Z30conv2d_global_kernelWithSharedPKfPfiii:
.text._Z30conv2d_global_kernelWithSharedPKfPfiii:
[----:B------:R-:W-:Y:S01]  /*0000*/  LDC R1, c[0x0][0x37c] ;  /* 0x0000df00ff017b82 */ /* 0x000fe20000000800 */
[----:B------:R-:W0:Y:S07]  /*0010*/  S2R R5, SR_TID.Y ;  /* 0x0000000000057919 */ /* 0x000e2e0000002200 */
[----:B------:R-:W1:Y:S01]  /*0020*/  LDC R3, c[0x0][0x360] ;  /* 0x0000d800ff037b82 */ /* 0x000e620000000800 */
[----:B------:R-:W2:Y:S01]  /*0030*/  LDCU.64 UR8, c[0x0][0x390] ;  /* 0x00007200ff0877ac */ /* 0x000ea20008000a00 */
[----:B------:R-:W1:Y:S06]  /*0040*/  S2R R2, SR_TID.X ;  /* 0x0000000000027919 */ /* 0x000e6c0000002100 */
[----:B------:R-:W0:Y:S08]  /*0050*/  S2UR UR5, SR_CTAID.Y ;  /* 0x00000000000579c3 */ /* 0x000e300000002600 */
[----:B------:R-:W0:Y:S08]  /*0060*/  LDC R0, c[0x0][0x364] ;  /* 0x0000d900ff007b82 */ /* 0x000e300000000800 */
[----:B------:R-:W1:Y:S01]  /*0070*/  S2UR UR4, SR_CTAID.X ;  /* 0x00000000000479c3 */ /* 0x000e620000002500 */
[----:B0-----:R-:W-:-:S05]  /*0080*/  IMAD R0, R0, UR5, R5 ;  /* 0x0000000500007c24 */ /* 0x001fca000f8e0205 */
[----:B--2---:R-:W-:Y:S01]  /*0090*/  ISETP.GE.AND P0, PT, R0, UR9, PT ;  /* 0x0000000900007c0c */ /* 0x004fe2000bf06270 */
[----:B-1----:R-:W-:-:S05]  /*00a0*/  IMAD R3, R3, UR4, R2 ;  /* 0x0000000403037c24 */ /* 0x002fca000f8e0202 */
[----:B------:R-:W-:-:S13]  /*00b0*/  ISETP.GE.OR P0, PT, R3, UR8, P0 ;  /* 0x0000000803007c0c */ /* 0x000fda0008706670 */
        /* <DEDUP_REMOVED lines=8> */
[----:B------:R-:W-:Y:S01]  /*0140*/  HFMA2 R24, -RZ, RZ, 0, 0 ;  /* 0x00000000ff187431 */ /* 0x000fe200000001ff */
[----:B------:R-:W-:Y:S02]  /*0150*/  UIADD3 UR4, UPT, UPT, UR8, -0x1, URZ ;  /* 0xffffffff08047890 */ /* 0x000fe4000fffe0ff */
[----:B------:R-:W-:Y:S01]  /*0160*/  IABS R5, R4 ;  /* 0x0000000400057213 */ /* 0x000fe20000000000 */
[----:B------:R-:W-:Y:S01]  /*0170*/  IMAD.MOV R6, RZ, RZ, -R4 ;  /* 0x000000ffff067224 */ /* 0x000fe200078e0a04 */
[----:B------:R-:W-:-:S03]  /*0180*/  UIADD3 UR5, UPT, UPT, UR9, -0x1, URZ ;  /* 0xffffffff09057890 */ /* 0x000fc6000fffe0ff */
[----:B------:R-:W-:Y:S02]  /*0190*/  IMAD.IADD R5, R4, 0x1, R5 ;  /* 0x0000000104057824 */ /* 0x000fe400078e0205 */
[----:B------:R-:W-:-:S03]  /*01a0*/  IMAD.MOV.U32 R7, RZ, RZ, R6 ;  /* 0x000000ffff077224 */ /* 0x000fc600078e0006 */
[----:B------:R-:W-:-:S04]  /*01b0*/  IADD3 R9, PT, PT, R5, 0x1, RZ ;  /* 0x0000000105097810 */ /* 0x000fc80007ffe0ff */
[C---:B------:R-:W-:Y:S02]  /*01c0*/  LOP3.LUT R10, R9.reuse, 0xfffffff8, RZ, 0xc0, !PT ;  /* 0xfffffff8090a7812 */ /* 0x040fe400078ec0ff */
[C---:B------:R-:W-:Y:S02]  /*01d0*/  LOP3.LUT R8, R9.reuse, 0x7, RZ, 0xc0, !PT ;  /* 0x0000000709087812 */ /* 0x040fe400078ec0ff */
[----:B------:R-:W-:Y:S02]  /*01e0*/  LOP3.LUT R9, R9, 0x3, RZ, 0xc0, !PT ;  /* 0x0000000309097812 */ /* 0x000fe400078ec0ff */
[----:B------:R-:W-:-:S07]  /*01f0*/  IADD3 R10, PT, PT, -R10, RZ, RZ ;  /* 0x000000ff0a0a7210 */ /* 0x000fce0007ffe1ff */
.L_x_48:
[----:B------:R-:W0:Y:S01]  /*0200*/  LDC R23, c[0x0][0x398] ;  /* 0x0000e600ff177b82 */ /* 0x000e220000000800 */
[----:B------:R-:W-:Y:S01]  /*0210*/  ISETP.GE.U32.AND P1, PT, R5, 0x7, PT ;  /* 0x000000070500780c */ /* 0x000fe20003f26070 */
[----:B------:R-:W-:Y:S01]  /*0220*/  IMAD.IADD R2, R4, 0x1, R7 ;  /* 0x0000000104027824 */ /* 0x000fe200078e0207 */
[----:B------:R-:W-:Y:S02]  /*0230*/  VIADDMNMX R11, R7, R0, RZ, !PT ;  /* 0x00000000070b7246 */ /* 0x000fe400078001ff */
[----:B------:R-:W-:Y:S02]  /*0240*/  IABS R12, R4 ;  /* 0x00000004000c7213 */ /* 0x000fe40000000000 */
[----:B------:R-:W-:Y:S02]  /*0250*/  VIMNMX R11, PT, PT, R11, UR5, PT ;  /* 0x000000050b0b7c48 */ /* 0x000fe4000bfe0100 */
[C---:B------:R-:W-:Y:S01]  /*0260*/  ISETP.NE.AND P0, PT, R7.reuse, R12, PT ;  /* 0x0000000c0700720c */ /* 0x040fe20003f05270 */
[----:B------:R-:W-:Y:S01]  /*0270*/  VIADD R7, R7, 0x1 ;  /* 0x0000000107077836 */ /* 0x000fe20000000000 */
[----:B------:R-:W-:Y:S01]  /*0280*/  MOV R22, R6 ;  /* 0x0000000600167202 */ /* 0x000fe20000000f00 */
[----:B0-----:R-:W-:-:S05]  /*0290*/  IMAD R23, R2, R23, RZ ;  /* 0x0000001702177224 */ /* 0x001fca00078e02ff */
[----:B------:R-:W-:Y:S01]  /*02a0*/  IADD3 R12, PT, PT, R4, R23, RZ ;  /* 0x00000017040c7210 */ /* 0x000fe20007ffe0ff */
[----:B------:R-:W-:Y:S06]  /*02b0*/  @!P1 BRA `(.L_x_44) ;  /* 0x0000000400149947 */ /* 0x000fec0003800000 */
[----:B------:R-:W0:Y:S01]  /*02c0*/  LDC.64 R14, c[0x0][0x380] ;  /* 0x0000e000ff0e7b82 */ /* 0x000e220000000a00 */
[----:B------:R-:W-:Y:S01]  /*02d0*/  IADD3 R22, PT, PT, -R4, 0x3, RZ ;  /* 0x0000000304167810 */ /* 0x000fe20007ffe1ff */
[----:B------:R-:W-:Y:S01]  /*02e0*/  IMAD.IADD R2, R3, 0x1, -R4 ;  /* 0x0000000103027824 */ /* 0x000fe200078e0a04 */
[----:B------:R-:W-:Y:S01]  /*02f0*/  MOV R13, R10 ;  /* 0x0000000a000d7202 */ /* 0x000fe20000000f00 */
[----:B------:R-:W1:Y:S06]  /*0300*/  LDCU UR10, c[0x0][0x390] ;  /* 0x00007200ff0a77ac */ /* 0x000e6c0008000800 */
.L_x_45:
[----:B------:R-:W-:-:S04]  /*0310*/  VIMNMX R16, PT, PT, RZ, R2, !PT ;  /* 0x00000002ff107248 */ /* 0x000fc80007fe0100 */
[----:B------:R-:W-:-:S05]  /*0320*/  VIMNMX R16, PT, PT, R16, UR4, PT ;  /* 0x0000000410107c48 */ /* 0x000fca000bfe0100 */
[----:B-1----:R-:W-:Y:S01]  /*0330*/  IMAD R19, R11, UR10, R16 ;  /* 0x0000000a0b137c24 */ /* 0x002fe2000f8e0210 */
[----:B------:R-:W-:-:S03]  /*0340*/  VIADDMNMX R16, R2, 0x1, RZ, !PT ;  /* 0x0000000102107846 */ /* 0x000fc600078001ff */
[----:B0-----:R-:W-:Y:S01]  /*0350*/  IMAD.WIDE R18, R19, 0x4, R14 ;  /* 0x0000000413127825 */ /* 0x001fe200078e020e */
[----:B------:R-:W-:-:S04]  /*0360*/  VIMNMX R16, PT, PT, R16, UR4, PT ;  /* 0x0000000410107c48 */ /* 0x000fc8000bfe0100 */
[----:B------:R0:W2:Y:S01]  /*0370*/  LDG.E R27, desc[UR6][R18.64] ;  /* 0x00000006121b7981 */ /* 0x0000a2000c1e1900 */
[----:B------:R-:W-:Y:S01]  /*0380*/  IMAD R21, R11, UR10, R16 ;  /* 0x0000000a0b157c24 */ /* 0x000fe2000f8e0210 */
[----:B------:R-:W-:-:S03]  /*0390*/  VIADDMNMX R16, R2, 0x2, RZ, !PT ;  /* 0x0000000202107846 */ /* 0x000fc600078001ff */
[----:B------:R-:W-:Y:S01]  /*03a0*/  IMAD.WIDE R20, R21, 0x4, R14 ;  /* 0x0000000415147825 */ /* 0x000fe200078e020e */
[----:B------:R-:W-:-:S05]  /*03b0*/  VIMNMX R16, PT, PT, R16, UR4, PT ;  /* 0x0000000410107c48 */ /* 0x000fca000bfe0100 */
[----:B------:R1:W3:Y:S01]  /*03c0*/  LDG.E R20, desc[UR6][R20.64] ;  /* 0x0000000614147981 */ /* 0x0002e2000c1e1900 */
[----:B------:R-:W-:-:S04]  /*03d0*/  IMAD R17, R11, UR10, R16 ;  /* 0x0000000a0b117c24 */ /* 0x000fc8000f8e0210 */
[----:B------:R-:W-:-:S05]  /*03e0*/  IMAD.WIDE R16, R17, 0x4, R14 ;  /* 0x0000000411107825 */ /* 0x000fca00078e020e */
[----:B------:R-:W4:Y:S01]  /*03f0*/  LDG.E R28, desc[UR6][R16.64] ;  /* 0x00000006101c7981 */ /* 0x000f22000c1e1900 */
[----:B------:R-:W-:Y:S01]  /*0400*/  IMAD.SHL.U32 R25, R23, 0x4, RZ ;  /* 0x0000000417197824 */ /* 0x000fe200078e00ff */
[----:B0-----:R-:W-:-:S03]  /*0410*/  VIADDMNMX R18, R2, 0x3, RZ, !PT ;  /* 0x0000000302127846 */ /* 0x001fc600078001ff */
[----:B------:R-:W2:Y:S01]  /*0420*/  LDC R29, c[0x3][R25] ;  /* 0x00c00000191d7b82 */ /* 0x000ea20000000800 */
[----:B------:R-:W-:-:S05]  /*0430*/  VIMNMX R18, PT, PT, R18, UR4, PT ;  /* 0x0000000412127c48 */ /* 0x000fca000bfe0100 */
[----:B------:R-:W-:Y:S02]  /*0440*/  IMAD R19, R11, UR10, R18 ;  /* 0x0000000a0b137c24 */ /* 0x000fe4000f8e0212 */
[----:B-1----:R-:W3:Y:S02]  /*0450*/  LDC R21, c[0x3][R25+0x4] ;  /* 0x00c0010019157b82 */ /* 0x002ee40000000800 */
[----:B------:R-:W-:-:S05]  /*0460*/  IMAD.WIDE R18, R19, 0x4, R14 ;  /* 0x0000000413127825 */ /* 0x000fca00078e020e */
[----:B------:R0:W5:Y:S02]  /*0470*/  LDG.E R26, desc[UR6][R18.64] ;  /* 0x00000006121a7981 */ /* 0x000164000c1e1900 */
[C---:B0-----:R-:W-:Y:S01]  /*0480*/  VIADDMNMX R18, R2.reuse, 0x6, RZ, !PT ;  /* 0x0000000602127846 */ /* 0x041fe200078001ff */
[----:B--2---:R-:W-:Y:S01]  /*0490*/  FFMA R29, R27, R29, R24 ;  /* 0x0000001d1b1d7223 */ /* 0x004fe20000000018 */
[----:B------:R-:W-:Y:S01]  /*04a0*/  VIADDMNMX R24, R2, 0x4, RZ, !PT ;  /* 0x0000000402187846 */ /* 0x000fe200078001ff */
[----:B------:R-:W4:Y:S03]  /*04b0*/  LDC R27, c[0x3][R25+0x8] ;  /* 0x00c00200191b7b82 */ /* 0x000f260000000800 */
[----:B------:R-:W-:-:S05]  /*04c0*/  VIMNMX R24, PT, PT, R24, UR4, PT ;  /* 0x0000000418187c48 */ /* 0x000fca000bfe0100 */
[----:B------:R-:W-:Y:S02]  /*04d0*/  IMAD R17, R11, UR10, R24 ;  /* 0x0000000a0b117c24 */ /* 0x000fe4000f8e0218 */
[----:B---3--:R-:W-:Y:S01]  /*04e0*/  FFMA R21, R20, R21, R29 ;  /* 0x0000001514157223 */ /* 0x008fe2000000001d */
[----:B------:R-:W-:Y:S01]  /*04f0*/  VIADDMNMX R20, R2, 0x5, RZ, !PT ;  /* 0x0000000502147846 */ /* 0x000fe200078001ff */
[----:B------:R-:W-:-:S03]  /*0500*/  IMAD.WIDE R16, R17, 0x4, R14 ;  /* 0x0000000411107825 */ /* 0x000fc600078e020e */
[----:B------:R-:W-:Y:S02]  /*0510*/  VIMNMX R20, PT, PT, R20, UR4, PT ;  /* 0x0000000414147c48 */ /* 0x000fe4000bfe0100 */
[----:B------:R0:W2:Y:S03]  /*0520*/  LDG.E R24, desc[UR6][R16.64] ;  /* 0x0000000610187981 */ /* 0x0000a6000c1e1900 */
[----:B------:R-:W-:Y:S01]  /*0530*/  IMAD R19, R11, UR10, R20 ;  /* 0x0000000a0b137c24 */ /* 0x000fe2000f8e0214 */
[----:B------:R-:W-:-:S03]  /*0540*/  VIMNMX R20, PT, PT, R18, UR4, PT ;  /* 0x0000000412147c48 */ /* 0x000fc6000bfe0100 */
[----:B------:R-:W-:-:S04]  /*0550*/  IMAD.WIDE R18, R19, 0x4, R14 ;  /* 0x0000000413127825 */ /* 0x000fc800078e020e */
[----:B----4-:R-:W-:Y:S01]  /*0560*/  FFMA R27, R28, R27, R21 ;  /* 0x0000001b1c1b7223 */ /* 0x010fe20000000015 */
[----:B------:R-:W-:Y:S01]  /*0570*/  VIADDMNMX R28, R2, 0x7, RZ, !PT ;  /* 0x00000007021c7846 */ /* 0x000fe200078001ff */
[----:B------:R-:W-:-:S03]  /*0580*/  IMAD R21, R11, UR10, R20 ;  /* 0x0000000a0b157c24 */ /* 0x000fc6000f8e0214 */
[----:B------:R-:W-:Y:S01]  /*0590*/  VIMNMX R28, PT, PT, R28, UR4, PT ;  /* 0x000000041c1c7c48 */ /* 0x000fe2000bfe0100 */
[----:B------:R1:W3:Y:S01]  /*05a0*/  LDG.E R18, desc[UR6][R18.64] ;  /* 0x0000000612127981 */ /* 0x0002e2000c1e1900 */
[----:B0-----:R-:W-:-:S04]  /*05b0*/  IMAD.WIDE R16, R21, 0x4, R14 ;  /* 0x0000000415107825 */ /* 0x001fc800078e020e */
[----:B------:R-:W-:Y:S02]  /*05c0*/  IMAD R21, R11, UR10, R28 ;  /* 0x0000000a0b157c24 */ /* 0x000fe4000f8e021c */
[----:B------:R-:W4:Y:S02]  /*05d0*/  LDG.E R16, desc[UR6][R16.64] ;  /* 0x0000000610107981 */ /* 0x000f24000c1e1900 */
[----:B------:R-:W-:-:S06]  /*05e0*/  IMAD.WIDE R20, R21, 0x4, R14 ;  /* 0x0000000415147825 */ /* 0x000fcc00078e020e */
[----:B------:R-:W4:Y:S01]  /*05f0*/  LDG.E R20, desc[UR6][R20.64] ;  /* 0x0000000614147981 */ /* 0x000f22000c1e1900 */
[----:B------:R-:W5:Y:S01]  /*0600*/  LDC R28, c[0x3][R25+0xc] ;  /* 0x00c00300191c7b82 */ /* 0x000f620000000800 */
[----:B------:R-:W-:Y:S01]  /*0610*/  IADD3 R13, PT, PT, R13, 0x8, RZ ;  /* 0x000000080d0d7810 */ /* 0x000fe20007ffe0ff */
[----:B------:R-:W-:Y:S01]  /*0620*/  VIADD R22, R22, 0x8 ;  /* 0x0000000816167836 */ /* 0x000fe20000000000 */
[----:B------:R-:W-:Y:S01]  /*0630*/  IADD3 R2, PT, PT, R2, 0x8, RZ ;  /* 0x0000000802027810 */ /* 0x000fe20007ffe0ff */
[----:B------:R-:W-:Y:S01]  /*0640*/  VIADD R23, R23, 0x8 ;  /* 0x0000000817177836 */ /* 0x000fe20000000000 */
[----:B------:R-:W-:-:S03]  /*0650*/  ISETP.NE.AND P1, PT, R13, RZ, PT ;  /* 0x000000ff0d00720c */ /* 0x000fc60003f25270 */
[----:B-1----:R-:W4:Y:S01]  /*0660*/  LDC R19, c[0x3][R25+0x18] ;  /* 0x00c0060019137b82 */ /* 0x002f220000000800 */
[----:B-----5:R-:W-:-:S07]  /*0670*/  FFMA R27, R26, R28, R27 ;  /* 0x0000001c1a1b7223 */ /* 0x020fce000000001b */
[----:B------:R-:W2:Y:S08]  /*0680*/  LDC R26, c[0x3][R25+0x10] ;  /* 0x00c00400191a7b82 */ /* 0x000eb00000000800 */
[----:B------:R-:W3:Y:S01]  /*0690*/  LDC R28, c[0x3][R25+0x14] ;  /* 0x00c00500191c7b82 */ /* 0x000ee20000000800 */
[----:B--2---:R-:W-:-:S07]  /*06a0*/  FFMA R27, R24, R26, R27 ;  /* 0x0000001a181b7223 */ /* 0x004fce000000001b */
[----:B------:R-:W0:Y:S01]  /*06b0*/  LDC R24, c[0x3][R25+0x1c] ;  /* 0x00c0070019187b82 */ /* 0x000e220000000800 */
[----:B---3--:R-:W-:-:S04]  /*06c0*/  FFMA R27, R18, R28, R27 ;  /* 0x0000001c121b7223 */ /* 0x008fc8000000001b */
[----:B----4-:R-:W-:-:S04]  /*06d0*/  FFMA R19, R16, R19, R27 ;  /* 0x0000001310137223 */ /* 0x010fc8000000001b */
[----:B0-----:R-:W-:Y:S01]  /*06e0*/  FFMA R24, R20, R24, R19 ;  /* 0x0000001814187223 */ /* 0x001fe20000000013 */
[----:B------:R-:W-:Y:S06]  /*06f0*/  @P1 BRA `(.L_x_45) ;  /* 0xfffffffc00041947 */ /* 0x000fec000383ffff */
[----:B------:R-:W-:-:S07]  /*0700*/  IADD3 R22, PT, PT, R22, -0x3, RZ ;  /* 0xfffffffd16167810 */ /* 0x000fce0007ffe0ff */
.L_x_44:
[----:B------:R-:W-:-:S13]  /*0710*/  ISETP.NE.AND P1, PT, R8, RZ, PT ;  /* 0x000000ff0800720c */ /* 0x000fda0003f25270 */
[----:B------:R-:W-:Y:S05]  /*0720*/  @!P1 BRA `(.L_x_46) ;  /* 0x0000000400209947 */ /* 0x000fea0003800000 */
[----:B------:R-:W-:Y:S01]  /*0730*/  VIADD R2, R8, 0xffffffff ;  /* 0xffffffff08027836 */ /* 0x000fe20000000000 */
[----:B------:R-:W-:-:S04]  /*0740*/  ISETP.NE.AND P2, PT, R9, RZ, PT ;  /* 0x000000ff0900720c */ /* 0x000fc80003f45270 */
[----:B------:R-:W-:-:S13]  /*0750*/  ISETP.GE.U32.AND P1, PT, R2, 0x3, PT ;  /* 0x000000030200780c */ /* 0x000fda0003f26070 */
[----:B------:R-:W-:Y:S05]  /*0760*/  @!P1 BRA `(.L_x_47) ;  /* 0x0000000000889947 */ /* 0x000fea0003800000 */
[----:B------:R-:W0:Y:S01]  /*0770*/  LDC.64 R14, c[0x0][0x380] ;  /* 0x0000e000ff0e7b82 */ /* 0x000e220000000a00 */
[----:B------:R-:W1:Y:S01]  /*0780*/  LDCU UR10, c[0x0][0x390] ;  /* 0x00007200ff0a77ac */ /* 0x000e620008000800 */
[----:B------:R-:W-:-:S04]  /*0790*/  IADD3 R2, PT, PT, R3, R22, RZ ;  /* 0x0000001603027210 */ /* 0x000fc80007ffe0ff */
[----:B------:R-:W-:Y:S02]  /*07a0*/  VIMNMX R13, PT, PT, RZ, R2, !PT ;  /* 0x00000002ff0d7248 */ /* 0x000fe40007fe0100 */
[C---:B------:R-:W-:Y:S02]  /*07b0*/  VIADDMNMX R17, R2.reuse, 0x1, RZ, !PT ;  /* 0x0000000102117846 */ /* 0x040fe400078001ff */
[----:B------:R-:W-:Y:S02]  /*07c0*/  VIMNMX R16, PT, PT, R13, UR4, PT ;  /* 0x000000040d107c48 */ /* 0x000fe4000bfe0100 */
[C---:B------:R-:W-:Y:S02]  /*07d0*/  VIADDMNMX R13, R2.reuse, 0x2, RZ, !PT ;  /* 0x00000002020d7846 */ /* 0x040fe400078001ff */
[----:B------:R-:W-:Y:S01]  /*07e0*/  VIMNMX R18, PT, PT, R17, UR4, PT ;  /* 0x0000000411127c48 */ /* 0x000fe2000bfe0100 */
[----:B-1----:R-:W-:Y:S01]  /*07f0*/  IMAD R21, R11, UR10, R16 ;  /* 0x0000000a0b157c24 */ /* 0x002fe2000f8e0210 */
[----:B------:R-:W-:-:S03]  /*0800*/  VIADDMNMX R16, R2, 0x3, RZ, !PT ;  /* 0x0000000302107846 */ /* 0x000fc600078001ff */
[----:B------:R-:W-:Y:S01]  /*0810*/  IMAD R19, R11, UR10, R18 ;  /* 0x0000000a0b137c24 */ /* 0x000fe2000f8e0212 */
[----:B------:R-:W-:Y:S01]  /*0820*/  VIMNMX R2, PT, PT, R13, UR4, PT ;  /* 0x000000040d027c48 */ /* 0x000fe2000bfe0100 */
[----:B0-----:R-:W-:Y:S01]  /*0830*/  IMAD.WIDE R20, R21, 0x4, R14 ;  /* 0x0000000415147825 */ /* 0x001fe200078e020e */
[----:B------:R-:W-:-:S03]  /*0840*/  VIMNMX R16, PT, PT, R16, UR4, PT ;  /* 0x0000000410107c48 */ /* 0x000fc6000bfe0100 */
[----:B------:R-:W-:Y:S02]  /*0850*/  IMAD R17, R11, UR10, R2 ;  /* 0x0000000a0b117c24 */ /* 0x000fe4000f8e0202 */
[----:B------:R-:W-:Y:S01]  /*0860*/  IMAD.WIDE R18, R19, 0x4, R14 ;  /* 0x0000000413127825 */ /* 0x000fe200078e020e */
[----:B------:R0:W2:Y:S03]  /*0870*/  LDG.E R21, desc[UR6][R20.64] ;  /* 0x0000000614157981 */ /* 0x0000a6000c1e1900 */
[----:B------:R-:W-:Y:S02]  /*0880*/  IMAD R13, R11, UR10, R16 ;  /* 0x0000000a0b0d7c24 */ /* 0x000fe4000f8e0210 */
[--C-:B------:R-:W-:Y:S01]  /*0890*/  IMAD.WIDE R16, R17, 0x4, R14.reuse ;  /* 0x0000000411107825 */ /* 0x100fe200078e020e */
[----:B------:R-:W3:Y:S03]  /*08a0*/  LDG.E R18, desc[UR6][R18.64] ;  /* 0x0000000612127981 */ /* 0x000ee6000c1e1900 */
[----:B------:R-:W-:-:S02]  /*08b0*/  IMAD.WIDE R14, R13, 0x4, R14 ;  /* 0x000000040d0e7825 */ /* 0x000fc400078e020e */
[----:B------:R-:W4:Y:S04]  /*08c0*/  LDG.E R16, desc[UR6][R16.64] ;  /* 0x0000000610107981 */ /* 0x000f28000c1e1900 */
[----:B------:R-:W5:Y:S01]  /*08d0*/  LDG.E R14, desc[UR6][R14.64] ;  /* 0x000000060e0e7981 */ /* 0x000f62000c1e1900 */
[----:B------:R-:W-:Y:S02]  /*08e0*/  IMAD.IADD R2, R12, 0x1, R22 ;  /* 0x000000010c027824 */ /* 0x000fe400078e0216 */
[----:B------:R-:W-:-:S03]  /*08f0*/  VIADD R22, R22, 0x4 ;  /* 0x0000000416167836 */ /* 0x000fc60000000000 */
[----:B------:R-:W-:-:S04]  /*0900*/  SHF.L.U32 R2, R2, 0x2, RZ ;  /* 0x0000000202027819 */ /* 0x000fc800000006ff */
        /* <DEDUP_REMOVED lines=8> */
.L_x_47:
[----:B------:R-:W-:Y:S05]  /*0990*/  @!P2 BRA `(.L_x_46) ;  /* 0x000000000084a947 */ /* 0x000fea0003800000 */
[----:B------:R-:W-:Y:S02]  /*09a0*/  ISETP.NE.AND P2, PT, R9, 0x1, PT ;  /* 0x000000010900780c */ /* 0x000fe40003f45270 */
[----:B------:R-:W-:-:S11]  /*09b0*/  LOP3.LUT P1, RZ, R5, 0x1, RZ, 0xc0, !PT ;  /* 0x0000000105ff7812 */ /* 0x000fd6000782c0ff */
[----:B------:R-:W0:Y:S01]  /*09c0*/  @P2 LDC R26, c[0x0][0x390] ;  /* 0x0000e400ff1a2b82 */ /* 0x000e220000000800 */
[----:B------:R-:W-:Y:S01]  /*09d0*/  @P2 IADD3 R13, PT, PT, R3, R22, RZ ;  /* 0x00000016030d2210 */ /* 0x000fe20007ffe0ff */
[----:B------:R-:W-:Y:S01]  /*09e0*/  @P2 IMAD.IADD R2, R12, 0x1, R22 ;  /* 0x000000010c022824 */ /* 0x000fe200078e0216 */
[----:B------:R-:W-:Y:S02]  /*09f0*/  @P2 IADD3 R22, PT, PT, R22, 0x2, RZ ;  /* 0x0000000216162810 */ /* 0x000fe40007ffe0ff */
[----:B------:R-:W-:Y:S02]  /*0a00*/  @P2 VIMNMX R18, PT, PT, RZ, R13, !PT ;  /* 0x0000000dff122248 */ /* 0x000fe40007fe0100 */
[----:B------:R-:W-:Y:S01]  /*0a10*/  @P2 VIADDMNMX R13, R13, 0x1, RZ, !PT ;  /* 0x000000010d0d2846 */ /* 0x000fe200078001ff */
[----:B------:R-:W1:Y:S01]  /*0a20*/  @P2 LDC.64 R16, c[0x0][0x380] ;  /* 0x0000e000ff102b82 */ /* 0x000e620000000a00 */
[----:B------:R-:W-:Y:S02]  /*0a30*/  @P2 VIMNMX R18, PT, PT, R18, UR4, PT ;  /* 0x0000000412122c48 */ /* 0x000fe4000bfe0100 */
[----:B------:R-:W-:-:S02]  /*0a40*/  @P2 VIMNMX R21, PT, PT, R13, UR4, PT ;  /* 0x000000040d152c48 */ /* 0x000fc4000bfe0100 */
[----:B------:R-:W-:-:S03]  /*0a50*/  @!P1 VIADDMNMX R13, R22, R3, RZ, !PT ;  /* 0x00000003160d9246 */ /* 0x000fc600078001ff */
[----:B------:R-:W2:Y:S01]  /*0a60*/  @!P1 LDC R20, c[0x0][0x390] ;  /* 0x0000e400ff149b82 */ /* 0x000ea20000000800 */
[----:B------:R-:W-:-:S07]  /*0a70*/  @!P1 VIMNMX R13, PT, PT, R13, UR4, PT ;  /* 0x000000040d0d9c48 */ /* 0x000fce000bfe0100 */
[----:B------:R-:W3:Y:S01]  /*0a80*/  @!P1 LDC.64 R14, c[0x0][0x380] ;  /* 0x0000e000ff0e9b82 */ /* 0x000ee20000000a00 */
[CC--:B0-----:R-:W-:Y:S02]  /*0a90*/  @P2 IMAD R19, R11.reuse, R26.reuse, R18 ;  /* 0x0000001a0b132224 */ /* 0x0c1fe400078e0212 */
[----:B------:R-:W-:Y:S02]  /*0aa0*/  @P2 IMAD R21, R11, R26, R21 ;  /* 0x0000001a0b152224 */ /* 0x000fe400078e0215 */
[----:B-1----:R-:W-:-:S04]  /*0ab0*/  @P2 IMAD.WIDE R18, R19, 0x4, R16 ;  /* 0x0000000413122825 */ /* 0x002fc800078e0210 */
[----:B------:R-:W-:Y:S02]  /*0ac0*/  @P2 IMAD.WIDE R16, R21, 0x4, R16 ;  /* 0x0000000415102825 */ /* 0x000fe400078e0210 */
[----:B------:R-:W4:Y:S02]  /*0ad0*/  @P2 LDG.E R19, desc[UR6][R18.64] ;  /* 0x0000000612132981 */ /* 0x000f24000c1e1900 */
[----:B--2---:R-:W-:Y:S02]  /*0ae0*/  @!P1 IMAD R13, R11, R20, R13 ;  /* 0x000000140b0d9224 */ /* 0x004fe400078e020d */
[----:B------:R-:W2:Y:S02]  /*0af0*/  @P2 LDG.E R16, desc[UR6][R16.64] ;  /* 0x0000000610102981 */ /* 0x000ea4000c1e1900 */
[----:B---3--:R-:W-:-:S06]  /*0b00*/  @!P1 IMAD.WIDE R14, R13, 0x4, R14 ;  /* 0x000000040d0e9825 */ /* 0x008fcc00078e020e */
[----:B------:R-:W3:Y:S01]  /*0b10*/  @!P1 LDG.E R15, desc[UR6][R14.64] ;  /* 0x000000060e0f9981 */ /* 0x000ee2000c1e1900 */
[----:B------:R-:W-:Y:S01]  /*0b20*/  @P2 IMAD.SHL.U32 R2, R2, 0x4, RZ ;  /* 0x0000000402022824 */ /* 0x000fe200078e00ff */
[----:B------:R-:W-:-:S03]  /*0b30*/  @!P1 IADD3 R12, PT, PT, R12, R22, RZ ;  /* 0x000000160c0c9210 */ /* 0x000fc60007ffe0ff */
[----:B------:R-:W4:Y:S01]  /*0b40*/  @P2 LDC R11, c[0x3][R2] ;  /* 0x00c00000020b2b82 */ /* 0x000f220000000800 */
[----:B------:R-:W-:-:S07]  /*0b50*/  @!P1 SHF.L.U32 R12, R12, 0x2, RZ ;  /* 0x000000020c0c9819 */ /* 0x000fce00000006ff */
[----:B------:R-:W2:Y:S08]  /*0b60*/  @P2 LDC R13, c[0x3][R2+0x4] ;  /* 0x00c00100020d2b82 */ /* 0x000eb00000000800 */
[----:B------:R-:W3:Y:S01]  /*0b70*/  @!P1 LDC R12, c[0x3][R12] ;  /* 0x00c000000c0c9b82 */ /* 0x000ee20000000800 */
[----:B----4-:R-:W-:-:S04]  /*0b80*/  @P2 FFMA R11, R19, R11, R24 ;  /* 0x0000000b130b2223 */ /* 0x010fc80000000018 */
[----:B--2---:R-:W-:-:S04]  /*0b90*/  @P2 FFMA R24, R16, R13, R11 ;  /* 0x0000000d10182223 */ /* 0x004fc8000000000b */
[----:B---3--:R-:W-:-:S07]  /*0ba0*/  @!P1 FFMA R24, R15, R12, R24 ;  /* 0x0000000c0f189223 */ /* 0x008fce0000000018 */
.L_x_46:
[----:B------:R-:W-:Y:S05]  /*0bb0*/  @P0 BRA `(.L_x_48) ;  /* 0xfffffff400900947 */ /* 0x000fea000383ffff */
.L_x_43:
[----:B------:R-:W0:Y:S01]  /*0bc0*/  LDC.64 R4, c[0x0][0x388] ;  /* 0x0000e200ff047b82 */ /* 0x000e220000000a00 */
[----:B------:R-:W1:Y:S02]  /*0bd0*/  LDCU UR4, c[0x0][0x390] ;  /* 0x00007200ff0477ac */ /* 0x000e640008000800 */
[----:B-1----:R-:W-:-:S04]  /*0be0*/  IMAD R3, R0, UR4, R3 ;  /* 0x0000000400037c24 */ /* 0x002fc8000f8e0203 */
[----:B0-----:R-:W-:-:S05]  /*0bf0*/  IMAD.WIDE R2, R3, 0x4, R4 ;  /* 0x0000000403027825 */ /* 0x001fca00078e0204 */
[----:B------:R-:W-:Y:S01]  /*0c00*/  STG.E desc[UR6][R2.64], R24 ;  /* 0x0000001802007986 */ /* 0x000fe2000c101906 */
[----:B------:R-:W-:Y:S05]  /*0c10*/  EXIT ;  /* 0x000000000000794d */ /* 0x000fea0003800000 */
.L_x_49:
        /* <DEDUP_REMOVED lines=14> */
.L_x_56:


//--------------------- .nv.shared.reserved.0     --------------------------
	.section	.nv.shared.reserved.0,"aw",@nobits
	.weak		__nv_reservedSMEM_offset_0_alias
	.size		__nv_reservedSMEM_offset_0_alias, 0, 64
	.other		__nv_reservedSMEM_offset_0_alias,@"STO_CUDA_RESERVED_SHARED STV_DEFAULT"
__nv_reservedSMEM_offset_0_alias:
	.zero		0
	.zero		64


//--------------------- .nv.shared._Z29gaussianConvolutionWithSharedPKfPfiii --------------------------
	.section	.nv.shared._Z29gaussianConvolutionWithSharedPKfPfiii,"aw",@nobits
	.sectionflags	@""
	.align	4
.nv.shared._Z29gaussianConvolutionWithSharedPKfPfiii:
	.zero		2320


//--------------------- .nv.constant0._Z30laplacianConvolutionWithSharedPKfPfiii --------------------------
	.section	.nv.constant0._Z30laplacianConvolutionWithSharedPKfPfiii,"a",@progbits
	.sectionflags	@""
	.align	4
.nv.constant0._Z30laplacianConvolutionWithSharedPKfPfiii:
	.zero		924


//--------------------- .nv.constant0._Z29meanBlurConvolutionWithSharedPKfPfiii --------------------------
	.section	.nv.constant0._Z29meanBlurConvolutionWithSharedPKfPfiii,"a",@progbits
	.sectionflags	@""
	.align	4
.nv.constant0._Z29meanBlurConvolutionWithSharedPKfPfiii:
	.zero		924


//--------------------- .nv.constant0._Z28sharpenConvolutionWithSharedPKfPfiii --------------------------
	.section	.nv.constant0._Z28sharpenConvolutionWithSharedPKfPfiii,"a",@progbits
	.sectionflags	@""
	.align	4
.nv.constant0._Z28sharpenConvolutionWithSharedPKfPfiii:
	.zero		924


//--------------------- .nv.constant0._Z26sobelConvolutionWithSharedPKfPfiiS0_S0_i --------------------------
	.section	.nv.constant0._Z26sobelConvolutionWithSharedPKfPfiiS0_S0_i,"a",@progbits
	.sectionflags	@""
	.align	4
.nv.constant0._Z26sobelConvolutionWithSharedPKfPfiiS0_S0_i:
	.zero		940


//--------------------- .nv.constant0._Z29gaussianConvolutionWithSharedPKfPfiii --------------------------
	.section	.nv.constant0._Z29gaussianConvolutionWithSharedPKfPfiii,"a",@progbits
	.sectionflags	@""
	.align	4
.nv.constant0._Z29gaussianConvolutionWithSharedPKfPfiii:
	.zero		924


//--------------------- .nv.constant0._Z30conv2d_global_kernelWithSharedPKfPfiii --------------------------
	.section	.nv.constant0._Z30conv2d_global_kernelWithSharedPKfPfiii,"a",@progbits
	.sectionflags	@""
	.align	4
.nv.constant0._Z30conv2d_global_kernelWithSharedPKfPfiii:
	.zero		924


//--------------------- SYMBOLS --------------------------

	.type		.nv.reservedSmem.offset0,@object
	.size		.nv.reservedSmem.offset0,0x4
	.type		.nv.reservedSmem.cap,@object
	.size		.nv.reservedSmem.cap,0x4
